//
// Generated by NVIDIA NVVM Compiler
//
// Compiler Build ID: CL-36424714
// Cuda compilation tools, release 13.0, V13.0.88
// Based on NVVM 20.0.0
//

.version 9.0
.target sm_100
.address_size 64

	// .globl	_Z5gpuItPfS_S_iiiff

.visible .entry _Z5gpuItPfS_S_iiiff(
	.param .u64 .ptr .align 1 _Z5gpuItPfS_S_iiiff_param_0,
	.param .u64 .ptr .align 1 _Z5gpuItPfS_S_iiiff_param_1,
	.param .u64 .ptr .align 1 _Z5gpuItPfS_S_iiiff_param_2,
	.param .u32 _Z5gpuItPfS_S_iiiff_param_3,
	.param .u32 _Z5gpuItPfS_S_iiiff_param_4,
	.param .u32 _Z5gpuItPfS_S_iiiff_param_5,
	.param .f32 _Z5gpuItPfS_S_iiiff_param_6,
	.param .f32 _Z5gpuItPfS_S_iiiff_param_7
)
{
	.reg .pred 	%p<11>;
	.reg .b32 	%r<21>;
	.reg .b32 	%f<82>;
	.reg .b64 	%rd<59>;

	ld.param.u64 	%rd4, [_Z5gpuItPfS_S_iiiff_param_0];
	ld.param.u64 	%rd5, [_Z5gpuItPfS_S_iiiff_param_1];
	ld.param.u64 	%rd3, [_Z5gpuItPfS_S_iiiff_param_2];
	ld.param.u32 	%r5, [_Z5gpuItPfS_S_iiiff_param_3];
	ld.param.u32 	%r6, [_Z5gpuItPfS_S_iiiff_param_4];
	ld.param.u32 	%r7, [_Z5gpuItPfS_S_iiiff_param_5];
	ld.param.f32 	%f2, [_Z5gpuItPfS_S_iiiff_param_6];
	ld.param.f32 	%f3, [_Z5gpuItPfS_S_iiiff_param_7];
	cvta.to.global.u64 	%rd1, %rd4;
	cvta.to.global.u64 	%rd2, %rd5;
	mov.u32 	%r8, %tid.x;
	mov.u32 	%r9, %ctaid.x;
	mov.u32 	%r10, %ntid.x;
	mad.lo.s32 	%r1, %r9, %r10, %r8;
	mul.lo.s32 	%r2, %r6, %r5;
	mul.lo.s32 	%r11, %r2, %r7;
	setp.ge.s32 	%p1, %r1, %r11;
	@%p1 bra 	$L__BB0_20;
	setp.ne.s32 	%p2, %r1, 0;
	@%p2 bra 	$L__BB0_3;
	ld.global.f32 	%f74, [%rd2];
	ld.global.f32 	%f75, [%rd2+4];
	add.f32 	%f76, %f74, %f75;
	add.f32 	%f77, %f74, %f76;
	mul.wide.s32 	%rd52, %r5, 4;
	add.s64 	%rd53, %rd2, %rd52;
	ld.global.f32 	%f78, [%rd53];
	add.f32 	%f79, %f78, %f77;
	fma.rn.f32 	%f80, %f74, 0fC0800000, %f79;
	fma.rn.f32 	%f81, %f2, %f80, %f74;
	st.global.f32 	[%rd1], %f81;
	bra.uni 	$L__BB0_18;
$L__BB0_3:
	add.s32 	%r3, %r5, -1;
	setp.ne.s32 	%p3, %r1, %r3;
	@%p3 bra 	$L__BB0_5;
	mul.wide.s32 	%rd47, %r1, 4;
	add.s64 	%rd48, %rd2, %rd47;
	ld.global.f32 	%f66, [%rd48];
	ld.global.f32 	%f67, [%rd48+-4];
	add.f32 	%f68, %f66, %f67;
	add.f32 	%f69, %f66, %f68;
	mul.wide.s32 	%rd49, %r5, 4;
	add.s64 	%rd50, %rd48, %rd49;
	ld.global.f32 	%f70, [%rd50];
	add.f32 	%f71, %f70, %f69;
	fma.rn.f32 	%f72, %f66, 0fC0800000, %f71;
	add.s64 	%rd51, %rd1, %rd47;
	fma.rn.f32 	%f73, %f2, %f72, %f66;
	st.global.f32 	[%rd51], %f73;
	bra.uni 	$L__BB0_18;
$L__BB0_5:
	add.s32 	%r12, %r2, -1;
	setp.ne.s32 	%p4, %r1, %r12;
	@%p4 bra 	$L__BB0_7;
	mul.wide.s32 	%rd42, %r1, 4;
	add.s64 	%rd43, %rd2, %rd42;
	ld.global.f32 	%f58, [%rd43];
	ld.global.f32 	%f59, [%rd43+-4];
	add.f32 	%f60, %f58, %f59;
	sub.s32 	%r20, %r1, %r5;
	mul.wide.s32 	%rd44, %r20, 4;
	add.s64 	%rd45, %rd2, %rd44;
	ld.global.f32 	%f61, [%rd45];
	add.f32 	%f62, %f60, %f61;
	add.f32 	%f63, %f62, %f58;
	fma.rn.f32 	%f64, %f58, 0fC0800000, %f63;
	add.s64 	%rd46, %rd1, %rd42;
	fma.rn.f32 	%f65, %f2, %f64, %f58;
	st.global.f32 	[%rd46], %f65;
	bra.uni 	$L__BB0_18;
$L__BB0_7:
	sub.s32 	%r13, %r2, %r5;
	setp.ne.s32 	%p5, %r1, %r13;
	@%p5 bra 	$L__BB0_9;
	mul.wide.s32 	%rd37, %r1, 4;
	add.s64 	%rd38, %rd2, %rd37;
	ld.global.f32 	%f50, [%rd38];
	ld.global.f32 	%f51, [%rd38+4];
	add.f32 	%f52, %f50, %f51;
	sub.s32 	%r19, %r1, %r5;
	mul.wide.s32 	%rd39, %r19, 4;
	add.s64 	%rd40, %rd2, %rd39;
	ld.global.f32 	%f53, [%rd40];
	add.f32 	%f54, %f52, %f53;
	add.f32 	%f55, %f54, %f50;
	fma.rn.f32 	%f56, %f50, 0fC0800000, %f55;
	add.s64 	%rd41, %rd1, %rd37;
	fma.rn.f32 	%f57, %f2, %f56, %f50;
	st.global.f32 	[%rd41], %f57;
	bra.uni 	$L__BB0_18;
$L__BB0_9:
	rem.s32 	%r4, %r1, %r5;
	setp.ne.s32 	%p6, %r4, 0;
	@%p6 bra 	$L__BB0_11;
	mul.wide.s32 	%rd30, %r1, 4;
	add.s64 	%rd31, %rd2, %rd30;
	ld.global.f32 	%f41, [%rd31];
	ld.global.f32 	%f42, [%rd31+4];
	add.f32 	%f43, %f41, %f42;
	sub.s32 	%r18, %r1, %r5;
	mul.wide.s32 	%rd32, %r18, 4;
	add.s64 	%rd33, %rd2, %rd32;
	ld.global.f32 	%f44, [%rd33];
	add.f32 	%f45, %f43, %f44;
	mul.wide.s32 	%rd34, %r5, 4;
	add.s64 	%rd35, %rd31, %rd34;
	ld.global.f32 	%f46, [%rd35];
	add.f32 	%f47, %f45, %f46;
	fma.rn.f32 	%f48, %f41, 0fC0800000, %f47;
	add.s64 	%rd36, %rd1, %rd30;
	fma.rn.f32 	%f49, %f2, %f48, %f41;
	st.global.f32 	[%rd36], %f49;
	bra.uni 	$L__BB0_18;
$L__BB0_11:
	setp.ne.s32 	%p7, %r4, %r3;
	@%p7 bra 	$L__BB0_13;
	mul.wide.s32 	%rd23, %r1, 4;
	add.s64 	%rd24, %rd2, %rd23;
	ld.global.f32 	%f32, [%rd24];
	ld.global.f32 	%f33, [%rd24+-4];
	add.f32 	%f34, %f32, %f33;
	sub.s32 	%r17, %r1, %r5;
	mul.wide.s32 	%rd25, %r17, 4;
	add.s64 	%rd26, %rd2, %rd25;
	ld.global.f32 	%f35, [%rd26];
	add.f32 	%f36, %f34, %f35;
	mul.wide.s32 	%rd27, %r5, 4;
	add.s64 	%rd28, %rd24, %rd27;
	ld.global.f32 	%f37, [%rd28];
	add.f32 	%f38, %f36, %f37;
	fma.rn.f32 	%f39, %f32, 0fC0800000, %f38;
	add.s64 	%rd29, %rd1, %rd23;
	fma.rn.f32 	%f40, %f2, %f39, %f32;
	st.global.f32 	[%rd29], %f40;
	bra.uni 	$L__BB0_18;
$L__BB0_13:
	setp.ge.s32 	%p8, %r1, %r5;
	@%p8 bra 	$L__BB0_15;
	mul.wide.s32 	%rd18, %r1, 4;
	add.s64 	%rd19, %rd2, %rd18;
	ld.global.f32 	%f23, [%rd19];
	ld.global.f32 	%f24, [%rd19+4];
	ld.global.f32 	%f25, [%rd19+-4];
	add.f32 	%f26, %f24, %f25;
	add.f32 	%f27, %f26, %f23;
	mul.wide.s32 	%rd20, %r5, 4;
	add.s64 	%rd21, %rd19, %rd20;
	ld.global.f32 	%f28, [%rd21];
	add.f32 	%f29, %f27, %f28;
	fma.rn.f32 	%f30, %f23, 0fC0800000, %f29;
	add.s64 	%rd22, %rd1, %rd18;
	fma.rn.f32 	%f31, %f2, %f30, %f23;
	st.global.f32 	[%rd22], %f31;
	bra.uni 	$L__BB0_18;
$L__BB0_15:
	add.s32 	%r14, %r5, %r1;
	setp.le.s32 	%p9, %r14, %r2;
	@%p9 bra 	$L__BB0_17;
	mul.wide.s32 	%rd13, %r1, 4;
	add.s64 	%rd14, %rd2, %rd13;
	ld.global.f32 	%f14, [%rd14];
	ld.global.f32 	%f15, [%rd14+4];
	ld.global.f32 	%f16, [%rd14+-4];
	add.f32 	%f17, %f15, %f16;
	sub.s32 	%r16, %r1, %r5;
	mul.wide.s32 	%rd15, %r16, 4;
	add.s64 	%rd16, %rd2, %rd15;
	ld.global.f32 	%f18, [%rd16];
	add.f32 	%f19, %f17, %f18;
	add.f32 	%f20, %f19, %f14;
	fma.rn.f32 	%f21, %f14, 0fC0800000, %f20;
	add.s64 	%rd17, %rd1, %rd13;
	fma.rn.f32 	%f22, %f2, %f21, %f14;
	st.global.f32 	[%rd17], %f22;
	bra.uni 	$L__BB0_18;
$L__BB0_17:
	mul.wide.s32 	%rd6, %r1, 4;
	add.s64 	%rd7, %rd2, %rd6;
	ld.global.f32 	%f4, [%rd7];
	ld.global.f32 	%f5, [%rd7+4];
	ld.global.f32 	%f6, [%rd7+-4];
	add.f32 	%f7, %f5, %f6;
	sub.s32 	%r15, %r1, %r5;
	mul.wide.s32 	%rd8, %r15, 4;
	add.s64 	%rd9, %rd2, %rd8;
	ld.global.f32 	%f8, [%rd9];
	add.f32 	%f9, %f7, %f8;
	mul.wide.s32 	%rd10, %r5, 4;
	add.s64 	%rd11, %rd7, %rd10;
	ld.global.f32 	%f10, [%rd11];
	add.f32 	%f11, %f9, %f10;
	fma.rn.f32 	%f12, %f4, 0fC0800000, %f11;
	add.s64 	%rd12, %rd1, %rd6;
	fma.rn.f32 	%f13, %f2, %f12, %f4;
	st.global.f32 	[%rd12], %f13;
$L__BB0_18:
	cvta.to.global.u64 	%rd54, %rd3;
	mul.wide.s32 	%rd55, %r1, 4;
	add.s64 	%rd56, %rd54, %rd55;
	ld.global.f32 	%f1, [%rd56];
	setp.eq.f32 	%p10, %f1, %f3;
	@%p10 bra 	$L__BB0_20;
	add.s64 	%rd58, %rd1, %rd55;
	st.global.f32 	[%rd58], %f1;
$L__BB0_20:
	ret;

}
	// .globl	_Z6gpuIt3PfS_S_iiiff
.visible .entry _Z6gpuIt3PfS_S_iiiff(
	.param .u64 .ptr .align 1 _Z6gpuIt3PfS_S_iiiff_param_0,
	.param .u64 .ptr .align 1 _Z6gpuIt3PfS_S_iiiff_param_1,
	.param .u64 .ptr .align 1 _Z6gpuIt3PfS_S_iiiff_param_2,
	.param .u32 _Z6gpuIt3PfS_S_iiiff_param_3,
	.param .u32 _Z6gpuIt3PfS_S_iiiff_param_4,
	.param .u32 _Z6gpuIt3PfS_S_iiiff_param_5,
	.param .f32 _Z6gpuIt3PfS_S_iiiff_param_6,
	.param .f32 _Z6gpuIt3PfS_S_iiiff_param_7
)
{
	.reg .pred 	%p<40>;
	.reg .b32 	%r<58>;
	.reg .b32 	%f<328>;
	.reg .b64 	%rd<233>;

	ld.param.u64 	%rd4, [_Z6gpuIt3PfS_S_iiiff_param_0];
	ld.param.u64 	%rd5, [_Z6gpuIt3PfS_S_iiiff_param_1];
	ld.param.u64 	%rd3, [_Z6gpuIt3PfS_S_iiiff_param_2];
	ld.param.u32 	%r11, [_Z6gpuIt3PfS_S_iiiff_param_3];
	ld.param.u32 	%r12, [_Z6gpuIt3PfS_S_iiiff_param_4];
	ld.param.u32 	%r13, [_Z6gpuIt3PfS_S_iiiff_param_5];
	ld.param.f32 	%f2, [_Z6gpuIt3PfS_S_iiiff_param_6];
	ld.param.f32 	%f3, [_Z6gpuIt3PfS_S_iiiff_param_7];
	cvta.to.global.u64 	%rd1, %rd4;
	cvta.to.global.u64 	%rd2, %rd5;
	mov.u32 	%r14, %tid.x;
	mov.u32 	%r15, %ctaid.x;
	mov.u32 	%r16, %ntid.x;
	mad.lo.s32 	%r1, %r15, %r16, %r14;
	mul.lo.s32 	%r2, %r12, %r11;
	mul.lo.s32 	%r3, %r2, %r13;
	setp.ge.s32 	%p1, %r1, %r3;
	@%p1 bra 	$L__BB1_57;
	setp.ne.s32 	%p2, %r1, 0;
	@%p2 bra 	$L__BB1_3;
	ld.global.f32 	%f317, [%rd2];
	mul.wide.s32 	%rd224, %r2, 4;
	add.s64 	%rd225, %rd2, %rd224;
	ld.global.f32 	%f318, [%rd225];
	add.f32 	%f319, %f317, %f318;
	add.f32 	%f320, %f317, %f319;
	mul.wide.s32 	%rd226, %r11, 4;
	add.s64 	%rd227, %rd2, %rd226;
	ld.global.f32 	%f321, [%rd227];
	add.f32 	%f322, %f321, %f320;
	add.f32 	%f323, %f317, %f322;
	ld.global.f32 	%f324, [%rd2+4];
	add.f32 	%f325, %f324, %f323;
	fma.rn.f32 	%f326, %f317, 0fC0C00000, %f325;
	fma.rn.f32 	%f327, %f2, %f326, %f317;
	st.global.f32 	[%rd1], %f327;
	bra.uni 	$L__BB1_55;
$L__BB1_3:
	add.s32 	%r4, %r11, -1;
	setp.ne.s32 	%p3, %r1, %r4;
	@%p3 bra 	$L__BB1_5;
	mul.wide.s32 	%rd217, %r1, 4;
	add.s64 	%rd218, %rd2, %rd217;
	ld.global.f32 	%f306, [%rd218];
	mul.wide.s32 	%rd219, %r2, 4;
	add.s64 	%rd220, %rd218, %rd219;
	ld.global.f32 	%f307, [%rd220];
	add.f32 	%f308, %f306, %f307;
	add.f32 	%f309, %f306, %f308;
	mul.wide.s32 	%rd221, %r11, 4;
	add.s64 	%rd222, %rd218, %rd221;
	ld.global.f32 	%f310, [%rd222];
	add.f32 	%f311, %f310, %f309;
	ld.global.f32 	%f312, [%rd218+-4];
	add.f32 	%f313, %f312, %f311;
	add.f32 	%f314, %f306, %f313;
	fma.rn.f32 	%f315, %f306, 0fC0C00000, %f314;
	add.s64 	%rd223, %rd1, %rd217;
	fma.rn.f32 	%f316, %f2, %f315, %f306;
	st.global.f32 	[%rd223], %f316;
	bra.uni 	$L__BB1_55;
$L__BB1_5:
	add.s32 	%r5, %r2, -1;
	setp.ne.s32 	%p4, %r1, %r5;
	@%p4 bra 	$L__BB1_7;
	mul.wide.s32 	%rd210, %r1, 4;
	add.s64 	%rd211, %rd2, %rd210;
	ld.global.f32 	%f295, [%rd211];
	mul.wide.s32 	%rd212, %r2, 4;
	add.s64 	%rd213, %rd211, %rd212;
	ld.global.f32 	%f296, [%rd213];
	add.f32 	%f297, %f295, %f296;
	sub.s32 	%r57, %r1, %r11;
	mul.wide.s32 	%rd214, %r57, 4;
	add.s64 	%rd215, %rd2, %rd214;
	ld.global.f32 	%f298, [%rd215];
	add.f32 	%f299, %f297, %f298;
	add.f32 	%f300, %f299, %f295;
	ld.global.f32 	%f301, [%rd211+-4];
	add.f32 	%f302, %f300, %f301;
	add.f32 	%f303, %f302, %f295;
	fma.rn.f32 	%f304, %f295, 0fC0C00000, %f303;
	add.s64 	%rd216, %rd1, %rd210;
	fma.rn.f32 	%f305, %f2, %f304, %f295;
	st.global.f32 	[%rd216], %f305;
	bra.uni 	$L__BB1_55;
$L__BB1_7:
	sub.s32 	%r6, %r2, %r11;
	setp.ne.s32 	%p5, %r1, %r6;
	@%p5 bra 	$L__BB1_9;
	mul.wide.s32 	%rd203, %r1, 4;
	add.s64 	%rd204, %rd2, %rd203;
	ld.global.f32 	%f284, [%rd204];
	mul.wide.s32 	%rd205, %r2, 4;
	add.s64 	%rd206, %rd204, %rd205;
	ld.global.f32 	%f285, [%rd206];
	add.f32 	%f286, %f284, %f285;
	sub.s32 	%r56, %r1, %r11;
	mul.wide.s32 	%rd207, %r56, 4;
	add.s64 	%rd208, %rd2, %rd207;
	ld.global.f32 	%f287, [%rd208];
	add.f32 	%f288, %f286, %f287;
	add.f32 	%f289, %f288, %f284;
	add.f32 	%f290, %f284, %f289;
	ld.global.f32 	%f291, [%rd204+4];
	add.f32 	%f292, %f291, %f290;
	fma.rn.f32 	%f293, %f284, 0fC0C00000, %f292;
	add.s64 	%rd209, %rd1, %rd203;
	fma.rn.f32 	%f294, %f2, %f293, %f284;
	st.global.f32 	[%rd209], %f294;
	bra.uni 	$L__BB1_55;
$L__BB1_9:
	sub.s32 	%r7, %r3, %r2;
	setp.ne.s32 	%p6, %r1, %r7;
	@%p6 bra 	$L__BB1_11;
	mul.wide.s32 	%rd196, %r1, 4;
	add.s64 	%rd197, %rd2, %rd196;
	ld.global.f32 	%f273, [%rd197];
	sub.s32 	%r55, %r1, %r2;
	mul.wide.s32 	%rd198, %r55, 4;
	add.s64 	%rd199, %rd2, %rd198;
	ld.global.f32 	%f274, [%rd199];
	add.f32 	%f275, %f273, %f274;
	add.f32 	%f276, %f273, %f275;
	mul.wide.s32 	%rd200, %r11, 4;
	add.s64 	%rd201, %rd197, %rd200;
	ld.global.f32 	%f277, [%rd201];
	add.f32 	%f278, %f277, %f276;
	add.f32 	%f279, %f273, %f278;
	ld.global.f32 	%f280, [%rd197+4];
	add.f32 	%f281, %f280, %f279;
	fma.rn.f32 	%f282, %f273, 0fC0C00000, %f281;
	add.s64 	%rd202, %rd1, %rd196;
	fma.rn.f32 	%f283, %f2, %f282, %f273;
	st.global.f32 	[%rd202], %f283;
	bra.uni 	$L__BB1_55;
$L__BB1_11:
	add.s32 	%r17, %r4, %r7;
	setp.ne.s32 	%p7, %r1, %r17;
	@%p7 bra 	$L__BB1_13;
	mul.wide.s32 	%rd189, %r1, 4;
	add.s64 	%rd190, %rd2, %rd189;
	ld.global.f32 	%f262, [%rd190];
	sub.s32 	%r54, %r1, %r2;
	mul.wide.s32 	%rd191, %r54, 4;
	add.s64 	%rd192, %rd2, %rd191;
	ld.global.f32 	%f263, [%rd192];
	add.f32 	%f264, %f262, %f263;
	add.f32 	%f265, %f262, %f264;
	mul.wide.s32 	%rd193, %r11, 4;
	add.s64 	%rd194, %rd190, %rd193;
	ld.global.f32 	%f266, [%rd194];
	add.f32 	%f267, %f266, %f265;
	ld.global.f32 	%f268, [%rd190+-4];
	add.f32 	%f269, %f268, %f267;
	add.f32 	%f270, %f262, %f269;
	fma.rn.f32 	%f271, %f262, 0fC0C00000, %f270;
	add.s64 	%rd195, %rd1, %rd189;
	fma.rn.f32 	%f272, %f2, %f271, %f262;
	st.global.f32 	[%rd195], %f272;
	bra.uni 	$L__BB1_55;
$L__BB1_13:
	add.s32 	%r18, %r3, -1;
	setp.ne.s32 	%p8, %r1, %r18;
	@%p8 bra 	$L__BB1_15;
	mul.wide.s32 	%rd182, %r1, 4;
	add.s64 	%rd183, %rd2, %rd182;
	ld.global.f32 	%f251, [%rd183];
	sub.s32 	%r52, %r1, %r2;
	mul.wide.s32 	%rd184, %r52, 4;
	add.s64 	%rd185, %rd2, %rd184;
	ld.global.f32 	%f252, [%rd185];
	add.f32 	%f253, %f251, %f252;
	sub.s32 	%r53, %r1, %r11;
	mul.wide.s32 	%rd186, %r53, 4;
	add.s64 	%rd187, %rd2, %rd186;
	ld.global.f32 	%f254, [%rd187];
	add.f32 	%f255, %f253, %f254;
	add.f32 	%f256, %f255, %f251;
	ld.global.f32 	%f257, [%rd183+-4];
	add.f32 	%f258, %f256, %f257;
	add.f32 	%f259, %f258, %f251;
	fma.rn.f32 	%f260, %f251, 0fC0C00000, %f259;
	add.s64 	%rd188, %rd1, %rd182;
	fma.rn.f32 	%f261, %f2, %f260, %f251;
	st.global.f32 	[%rd188], %f261;
	bra.uni 	$L__BB1_55;
$L__BB1_15:
	sub.s32 	%r19, %r3, %r11;
	setp.ne.s32 	%p9, %r1, %r19;
	@%p9 bra 	$L__BB1_17;
	mul.wide.s32 	%rd175, %r1, 4;
	add.s64 	%rd176, %rd2, %rd175;
	ld.global.f32 	%f240, [%rd176];
	sub.s32 	%r50, %r1, %r2;
	mul.wide.s32 	%rd177, %r50, 4;
	add.s64 	%rd178, %rd2, %rd177;
	ld.global.f32 	%f241, [%rd178];
	add.f32 	%f242, %f240, %f241;
	sub.s32 	%r51, %r1, %r11;
	mul.wide.s32 	%rd179, %r51, 4;
	add.s64 	%rd180, %rd2, %rd179;
	ld.global.f32 	%f243, [%rd180];
	add.f32 	%f244, %f242, %f243;
	add.f32 	%f245, %f244, %f240;
	add.f32 	%f246, %f240, %f245;
	ld.global.f32 	%f247, [%rd176+4];
	add.f32 	%f248, %f247, %f246;
	fma.rn.f32 	%f249, %f240, 0fC0C00000, %f248;
	add.s64 	%rd181, %rd1, %rd175;
	fma.rn.f32 	%f250, %f2, %f249, %f240;
	st.global.f32 	[%rd181], %f250;
	bra.uni 	$L__BB1_55;
$L__BB1_17:
	setp.ge.s32 	%p10, %r1, %r11;
	@%p10 bra 	$L__BB1_19;
	mul.wide.s32 	%rd168, %r1, 4;
	add.s64 	%rd169, %rd2, %rd168;
	ld.global.f32 	%f228, [%rd169];
	mul.wide.s32 	%rd170, %r2, 4;
	add.s64 	%rd171, %rd169, %rd170;
	ld.global.f32 	%f229, [%rd171];
	add.f32 	%f230, %f228, %f229;
	add.f32 	%f231, %f228, %f230;
	mul.wide.s32 	%rd172, %r11, 4;
	add.s64 	%rd173, %rd169, %rd172;
	ld.global.f32 	%f232, [%rd173];
	add.f32 	%f233, %f232, %f231;
	ld.global.f32 	%f234, [%rd169+-4];
	add.f32 	%f235, %f234, %f233;
	ld.global.f32 	%f236, [%rd169+4];
	add.f32 	%f237, %f236, %f235;
	fma.rn.f32 	%f238, %f228, 0fC0C00000, %f237;
	add.s64 	%rd174, %rd1, %rd168;
	fma.rn.f32 	%f239, %f2, %f238, %f228;
	st.global.f32 	[%rd174], %f239;
	bra.uni 	$L__BB1_55;
$L__BB1_19:
	rem.s32 	%r8, %r1, %r11;
	setp.ne.s32 	%p11, %r8, %r4;
	setp.ge.s32 	%p12, %r1, %r2;
	or.pred  	%p13, %p12, %p11;
	@%p13 bra 	$L__BB1_21;
	mul.wide.s32 	%rd159, %r1, 4;
	add.s64 	%rd160, %rd2, %rd159;
	ld.global.f32 	%f216, [%rd160];
	mul.wide.s32 	%rd161, %r2, 4;
	add.s64 	%rd162, %rd160, %rd161;
	ld.global.f32 	%f217, [%rd162];
	add.f32 	%f218, %f216, %f217;
	sub.s32 	%r49, %r1, %r11;
	mul.wide.s32 	%rd163, %r49, 4;
	add.s64 	%rd164, %rd2, %rd163;
	ld.global.f32 	%f219, [%rd164];
	add.f32 	%f220, %f218, %f219;
	mul.wide.s32 	%rd165, %r11, 4;
	add.s64 	%rd166, %rd160, %rd165;
	ld.global.f32 	%f221, [%rd166];
	add.f32 	%f222, %f220, %f221;
	ld.global.f32 	%f223, [%rd160+-4];
	add.f32 	%f224, %f222, %f223;
	add.f32 	%f225, %f224, %f216;
	fma.rn.f32 	%f226, %f216, 0fC0C00000, %f225;
	add.s64 	%rd167, %rd1, %rd159;
	fma.rn.f32 	%f227, %f2, %f226, %f216;
	st.global.f32 	[%rd167], %f227;
	bra.uni 	$L__BB1_55;
$L__BB1_21:
	setp.ge.s32 	%p14, %r1, %r2;
	add.s32 	%r9, %r11, %r1;
	setp.le.s32 	%p15, %r9, %r2;
	or.pred  	%p16, %p15, %p14;
	@%p16 bra 	$L__BB1_23;
	mul.wide.s32 	%rd152, %r1, 4;
	add.s64 	%rd153, %rd2, %rd152;
	ld.global.f32 	%f204, [%rd153];
	mul.wide.s32 	%rd154, %r2, 4;
	add.s64 	%rd155, %rd153, %rd154;
	ld.global.f32 	%f205, [%rd155];
	add.f32 	%f206, %f204, %f205;
	sub.s32 	%r48, %r1, %r11;
	mul.wide.s32 	%rd156, %r48, 4;
	add.s64 	%rd157, %rd2, %rd156;
	ld.global.f32 	%f207, [%rd157];
	add.f32 	%f208, %f206, %f207;
	add.f32 	%f209, %f208, %f204;
	ld.global.f32 	%f210, [%rd153+-4];
	add.f32 	%f211, %f209, %f210;
	ld.global.f32 	%f212, [%rd153+4];
	add.f32 	%f213, %f211, %f212;
	fma.rn.f32 	%f214, %f204, 0fC0C00000, %f213;
	add.s64 	%rd158, %rd1, %rd152;
	fma.rn.f32 	%f215, %f2, %f214, %f204;
	st.global.f32 	[%rd158], %f215;
	bra.uni 	$L__BB1_55;
$L__BB1_23:
	setp.ge.s32 	%p17, %r1, %r2;
	setp.ne.s32 	%p18, %r8, 0;
	or.pred  	%p19, %p17, %p18;
	@%p19 bra 	$L__BB1_25;
	mul.wide.s32 	%rd143, %r1, 4;
	add.s64 	%rd144, %rd2, %rd143;
	ld.global.f32 	%f192, [%rd144];
	mul.wide.s32 	%rd145, %r2, 4;
	add.s64 	%rd146, %rd144, %rd145;
	ld.global.f32 	%f193, [%rd146];
	add.f32 	%f194, %f192, %f193;
	sub.s32 	%r47, %r1, %r11;
	mul.wide.s32 	%rd147, %r47, 4;
	add.s64 	%rd148, %rd2, %rd147;
	ld.global.f32 	%f195, [%rd148];
	add.f32 	%f196, %f194, %f195;
	mul.wide.s32 	%rd149, %r11, 4;
	add.s64 	%rd150, %rd144, %rd149;
	ld.global.f32 	%f197, [%rd150];
	add.f32 	%f198, %f196, %f197;
	add.f32 	%f199, %f198, %f192;
	ld.global.f32 	%f200, [%rd144+4];
	add.f32 	%f201, %f199, %f200;
	fma.rn.f32 	%f202, %f192, 0fC0C00000, %f201;
	add.s64 	%rd151, %rd1, %rd143;
	fma.rn.f32 	%f203, %f2, %f202, %f192;
	st.global.f32 	[%rd151], %f203;
	bra.uni 	$L__BB1_55;
$L__BB1_25:
	setp.le.s32 	%p20, %r1, %r7;
	@%p20 bra 	$L__BB1_28;
	sub.s32 	%r20, %r12, %r2;
	add.s32 	%r21, %r20, %r3;
	setp.ge.s32 	%p21, %r1, %r21;
	@%p21 bra 	$L__BB1_28;
	mul.wide.s32 	%rd136, %r1, 4;
	add.s64 	%rd137, %rd2, %rd136;
	ld.global.f32 	%f180, [%rd137];
	sub.s32 	%r46, %r1, %r2;
	mul.wide.s32 	%rd138, %r46, 4;
	add.s64 	%rd139, %rd2, %rd138;
	ld.global.f32 	%f181, [%rd139];
	add.f32 	%f182, %f180, %f181;
	add.f32 	%f183, %f180, %f182;
	mul.wide.s32 	%rd140, %r11, 4;
	add.s64 	%rd141, %rd137, %rd140;
	ld.global.f32 	%f184, [%rd141];
	add.f32 	%f185, %f184, %f183;
	ld.global.f32 	%f186, [%rd137+-4];
	add.f32 	%f187, %f186, %f185;
	ld.global.f32 	%f188, [%rd137+4];
	add.f32 	%f189, %f188, %f187;
	fma.rn.f32 	%f190, %f180, 0fC0C00000, %f189;
	add.s64 	%rd142, %rd1, %rd136;
	fma.rn.f32 	%f191, %f2, %f190, %f180;
	st.global.f32 	[%rd142], %f191;
	bra.uni 	$L__BB1_55;
$L__BB1_28:
	setp.le.s32 	%p22, %r1, %r7;
	setp.ne.s32 	%p23, %r8, %r4;
	or.pred  	%p24, %p22, %p23;
	@%p24 bra 	$L__BB1_30;
	mul.wide.s32 	%rd127, %r1, 4;
	add.s64 	%rd128, %rd2, %rd127;
	ld.global.f32 	%f168, [%rd128];
	sub.s32 	%r44, %r1, %r2;
	mul.wide.s32 	%rd129, %r44, 4;
	add.s64 	%rd130, %rd2, %rd129;
	ld.global.f32 	%f169, [%rd130];
	add.f32 	%f170, %f168, %f169;
	sub.s32 	%r45, %r1, %r11;
	mul.wide.s32 	%rd131, %r45, 4;
	add.s64 	%rd132, %rd2, %rd131;
	ld.global.f32 	%f171, [%rd132];
	add.f32 	%f172, %f170, %f171;
	mul.wide.s32 	%rd133, %r11, 4;
	add.s64 	%rd134, %rd128, %rd133;
	ld.global.f32 	%f173, [%rd134];
	add.f32 	%f174, %f172, %f173;
	ld.global.f32 	%f175, [%rd128+-4];
	add.f32 	%f176, %f174, %f175;
	add.f32 	%f177, %f176, %f168;
	fma.rn.f32 	%f178, %f168, 0fC0C00000, %f177;
	add.s64 	%rd135, %rd1, %rd127;
	fma.rn.f32 	%f179, %f2, %f178, %f168;
	st.global.f32 	[%rd135], %f179;
	bra.uni 	$L__BB1_55;
$L__BB1_30:
	setp.le.s32 	%p25, %r9, %r3;
	@%p25 bra 	$L__BB1_32;
	mul.wide.s32 	%rd120, %r1, 4;
	add.s64 	%rd121, %rd2, %rd120;
	ld.global.f32 	%f156, [%rd121];
	sub.s32 	%r42, %r1, %r2;
	mul.wide.s32 	%rd122, %r42, 4;
	add.s64 	%rd123, %rd2, %rd122;
	ld.global.f32 	%f157, [%rd123];
	add.f32 	%f158, %f156, %f157;
	sub.s32 	%r43, %r1, %r11;
	mul.wide.s32 	%rd124, %r43, 4;
	add.s64 	%rd125, %rd2, %rd124;
	ld.global.f32 	%f159, [%rd125];
	add.f32 	%f160, %f158, %f159;
	add.f32 	%f161, %f160, %f156;
	ld.global.f32 	%f162, [%rd121+-4];
	add.f32 	%f163, %f161, %f162;
	ld.global.f32 	%f164, [%rd121+4];
	add.f32 	%f165, %f163, %f164;
	fma.rn.f32 	%f166, %f156, 0fC0C00000, %f165;
	add.s64 	%rd126, %rd1, %rd120;
	fma.rn.f32 	%f167, %f2, %f166, %f156;
	st.global.f32 	[%rd126], %f167;
	bra.uni 	$L__BB1_55;
$L__BB1_32:
	setp.le.s32 	%p26, %r1, %r7;
	setp.ne.s32 	%p27, %r8, 0;
	or.pred  	%p28, %p26, %p27;
	@%p28 bra 	$L__BB1_34;
	mul.wide.s32 	%rd111, %r1, 4;
	add.s64 	%rd112, %rd2, %rd111;
	ld.global.f32 	%f144, [%rd112];
	sub.s32 	%r40, %r1, %r2;
	mul.wide.s32 	%rd113, %r40, 4;
	add.s64 	%rd114, %rd2, %rd113;
	ld.global.f32 	%f145, [%rd114];
	add.f32 	%f146, %f144, %f145;
	sub.s32 	%r41, %r1, %r11;
	mul.wide.s32 	%rd115, %r41, 4;
	add.s64 	%rd116, %rd2, %rd115;
	ld.global.f32 	%f147, [%rd116];
	add.f32 	%f148, %f146, %f147;
	mul.wide.s32 	%rd117, %r11, 4;
	add.s64 	%rd118, %rd112, %rd117;
	ld.global.f32 	%f149, [%rd118];
	add.f32 	%f150, %f148, %f149;
	add.f32 	%f151, %f150, %f144;
	ld.global.f32 	%f152, [%rd112+4];
	add.f32 	%f153, %f151, %f152;
	fma.rn.f32 	%f154, %f144, 0fC0C00000, %f153;
	add.s64 	%rd119, %rd1, %rd111;
	fma.rn.f32 	%f155, %f2, %f154, %f144;
	st.global.f32 	[%rd119], %f155;
	bra.uni 	$L__BB1_55;
$L__BB1_34:
	rem.s32 	%r10, %r1, %r2;
	setp.ne.s32 	%p29, %r10, 0;
	@%p29 bra 	$L__BB1_36;
	mul.wide.s32 	%rd102, %r1, 4;
	add.s64 	%rd103, %rd2, %rd102;
	ld.global.f32 	%f132, [%rd103];
	sub.s32 	%r39, %r1, %r2;
	mul.wide.s32 	%rd104, %r39, 4;
	add.s64 	%rd105, %rd2, %rd104;
	ld.global.f32 	%f133, [%rd105];
	mul.wide.s32 	%rd106, %r2, 4;
	add.s64 	%rd107, %rd103, %rd106;
	ld.global.f32 	%f134, [%rd107];
	add.f32 	%f135, %f133, %f134;
	add.f32 	%f136, %f135, %f132;
	mul.wide.s32 	%rd108, %r11, 4;
	add.s64 	%rd109, %rd103, %rd108;
	ld.global.f32 	%f137, [%rd109];
	add.f32 	%f138, %f136, %f137;
	add.f32 	%f139, %f132, %f138;
	ld.global.f32 	%f140, [%rd103+4];
	add.f32 	%f141, %f140, %f139;
	fma.rn.f32 	%f142, %f132, 0fC0C00000, %f141;
	add.s64 	%rd110, %rd1, %rd102;
	fma.rn.f32 	%f143, %f2, %f142, %f132;
	st.global.f32 	[%rd110], %f143;
	bra.uni 	$L__BB1_55;
$L__BB1_36:
	setp.ne.s32 	%p30, %r10, %r4;
	@%p30 bra 	$L__BB1_38;
	mul.wide.s32 	%rd93, %r1, 4;
	add.s64 	%rd94, %rd2, %rd93;
	ld.global.f32 	%f120, [%rd94];
	sub.s32 	%r38, %r1, %r2;
	mul.wide.s32 	%rd95, %r38, 4;
	add.s64 	%rd96, %rd2, %rd95;
	ld.global.f32 	%f121, [%rd96];
	mul.wide.s32 	%rd97, %r2, 4;
	add.s64 	%rd98, %rd94, %rd97;
	ld.global.f32 	%f122, [%rd98];
	add.f32 	%f123, %f121, %f122;
	add.f32 	%f124, %f123, %f120;
	mul.wide.s32 	%rd99, %r11, 4;
	add.s64 	%rd100, %rd94, %rd99;
	ld.global.f32 	%f125, [%rd100];
	add.f32 	%f126, %f124, %f125;
	ld.global.f32 	%f127, [%rd94+-4];
	add.f32 	%f128, %f126, %f127;
	add.f32 	%f129, %f128, %f120;
	fma.rn.f32 	%f130, %f120, 0fC0C00000, %f129;
	add.s64 	%rd101, %rd1, %rd93;
	fma.rn.f32 	%f131, %f2, %f130, %f120;
	st.global.f32 	[%rd101], %f131;
	bra.uni 	$L__BB1_55;
$L__BB1_38:
	setp.ne.s32 	%p31, %r10, %r5;
	@%p31 bra 	$L__BB1_40;
	mul.wide.s32 	%rd84, %r1, 4;
	add.s64 	%rd85, %rd2, %rd84;
	ld.global.f32 	%f108, [%rd85];
	sub.s32 	%r36, %r1, %r2;
	mul.wide.s32 	%rd86, %r36, 4;
	add.s64 	%rd87, %rd2, %rd86;
	ld.global.f32 	%f109, [%rd87];
	mul.wide.s32 	%rd88, %r2, 4;
	add.s64 	%rd89, %rd85, %rd88;
	ld.global.f32 	%f110, [%rd89];
	add.f32 	%f111, %f109, %f110;
	sub.s32 	%r37, %r1, %r11;
	mul.wide.s32 	%rd90, %r37, 4;
	add.s64 	%rd91, %rd2, %rd90;
	ld.global.f32 	%f112, [%rd91];
	add.f32 	%f113, %f111, %f112;
	add.f32 	%f114, %f113, %f108;
	ld.global.f32 	%f115, [%rd85+-4];
	add.f32 	%f116, %f114, %f115;
	add.f32 	%f117, %f116, %f108;
	fma.rn.f32 	%f118, %f108, 0fC0C00000, %f117;
	add.s64 	%rd92, %rd1, %rd84;
	fma.rn.f32 	%f119, %f2, %f118, %f108;
	st.global.f32 	[%rd92], %f119;
	bra.uni 	$L__BB1_55;
$L__BB1_40:
	setp.ne.s32 	%p32, %r10, %r6;
	@%p32 bra 	$L__BB1_42;
	mul.wide.s32 	%rd75, %r1, 4;
	add.s64 	%rd76, %rd2, %rd75;
	ld.global.f32 	%f96, [%rd76];
	sub.s32 	%r34, %r1, %r2;
	mul.wide.s32 	%rd77, %r34, 4;
	add.s64 	%rd78, %rd2, %rd77;
	ld.global.f32 	%f97, [%rd78];
	mul.wide.s32 	%rd79, %r2, 4;
	add.s64 	%rd80, %rd76, %rd79;
	ld.global.f32 	%f98, [%rd80];
	add.f32 	%f99, %f97, %f98;
	sub.s32 	%r35, %r1, %r11;
	mul.wide.s32 	%rd81, %r35, 4;
	add.s64 	%rd82, %rd2, %rd81;
	ld.global.f32 	%f100, [%rd82];
	add.f32 	%f101, %f99, %f100;
	add.f32 	%f102, %f101, %f96;
	add.f32 	%f103, %f96, %f102;
	ld.global.f32 	%f104, [%rd76+4];
	add.f32 	%f105, %f104, %f103;
	fma.rn.f32 	%f106, %f96, 0fC0C00000, %f105;
	add.s64 	%rd83, %rd1, %rd75;
	fma.rn.f32 	%f107, %f2, %f106, %f96;
	st.global.f32 	[%rd83], %f107;
	bra.uni 	$L__BB1_55;
$L__BB1_42:
	setp.ge.s32 	%p33, %r1, %r2;
	@%p33 bra 	$L__BB1_44;
	mul.wide.s32 	%rd66, %r1, 4;
	add.s64 	%rd67, %rd2, %rd66;
	ld.global.f32 	%f83, [%rd67];
	mul.wide.s32 	%rd68, %r2, 4;
	add.s64 	%rd69, %rd67, %rd68;
	ld.global.f32 	%f84, [%rd69];
	add.f32 	%f85, %f83, %f84;
	sub.s32 	%r33, %r1, %r11;
	mul.wide.s32 	%rd70, %r33, 4;
	add.s64 	%rd71, %rd2, %rd70;
	ld.global.f32 	%f86, [%rd71];
	add.f32 	%f87, %f85, %f86;
	mul.wide.s32 	%rd72, %r11, 4;
	add.s64 	%rd73, %rd67, %rd72;
	ld.global.f32 	%f88, [%rd73];
	add.f32 	%f89, %f87, %f88;
	ld.global.f32 	%f90, [%rd67+-4];
	add.f32 	%f91, %f89, %f90;
	ld.global.f32 	%f92, [%rd67+4];
	add.f32 	%f93, %f91, %f92;
	fma.rn.f32 	%f94, %f83, 0fC0C00000, %f93;
	add.s64 	%rd74, %rd1, %rd66;
	fma.rn.f32 	%f95, %f2, %f94, %f83;
	st.global.f32 	[%rd74], %f95;
	bra.uni 	$L__BB1_55;
$L__BB1_44:
	setp.le.s32 	%p34, %r1, %r7;
	@%p34 bra 	$L__BB1_46;
	mul.wide.s32 	%rd57, %r1, 4;
	add.s64 	%rd58, %rd2, %rd57;
	ld.global.f32 	%f70, [%rd58];
	sub.s32 	%r31, %r1, %r2;
	mul.wide.s32 	%rd59, %r31, 4;
	add.s64 	%rd60, %rd2, %rd59;
	ld.global.f32 	%f71, [%rd60];
	add.f32 	%f72, %f70, %f71;
	sub.s32 	%r32, %r1, %r11;
	mul.wide.s32 	%rd61, %r32, 4;
	add.s64 	%rd62, %rd2, %rd61;
	ld.global.f32 	%f73, [%rd62];
	add.f32 	%f74, %f72, %f73;
	mul.wide.s32 	%rd63, %r11, 4;
	add.s64 	%rd64, %rd58, %rd63;
	ld.global.f32 	%f75, [%rd64];
	add.f32 	%f76, %f74, %f75;
	ld.global.f32 	%f77, [%rd58+-4];
	add.f32 	%f78, %f76, %f77;
	ld.global.f32 	%f79, [%rd58+4];
	add.f32 	%f80, %f78, %f79;
	fma.rn.f32 	%f81, %f70, 0fC0C00000, %f80;
	add.s64 	%rd65, %rd1, %rd57;
	fma.rn.f32 	%f82, %f2, %f81, %f70;
	st.global.f32 	[%rd65], %f82;
	bra.uni 	$L__BB1_55;
$L__BB1_46:
	setp.ge.s32 	%p35, %r10, %r11;
	@%p35 bra 	$L__BB1_48;
	mul.wide.s32 	%rd48, %r1, 4;
	add.s64 	%rd49, %rd2, %rd48;
	ld.global.f32 	%f57, [%rd49];
	sub.s32 	%r30, %r1, %r2;
	mul.wide.s32 	%rd50, %r30, 4;
	add.s64 	%rd51, %rd2, %rd50;
	ld.global.f32 	%f58, [%rd51];
	mul.wide.s32 	%rd52, %r2, 4;
	add.s64 	%rd53, %rd49, %rd52;
	ld.global.f32 	%f59, [%rd53];
	add.f32 	%f60, %f58, %f59;
	add.f32 	%f61, %f60, %f57;
	mul.wide.s32 	%rd54, %r11, 4;
	add.s64 	%rd55, %rd49, %rd54;
	ld.global.f32 	%f62, [%rd55];
	add.f32 	%f63, %f61, %f62;
	ld.global.f32 	%f64, [%rd49+-4];
	add.f32 	%f65, %f63, %f64;
	ld.global.f32 	%f66, [%rd49+4];
	add.f32 	%f67, %f65, %f66;
	fma.rn.f32 	%f68, %f57, 0fC0C00000, %f67;
	add.s64 	%rd56, %rd1, %rd48;
	fma.rn.f32 	%f69, %f2, %f68, %f57;
	st.global.f32 	[%rd56], %f69;
	bra.uni 	$L__BB1_55;
$L__BB1_48:
	setp.le.s32 	%p36, %r10, %r6;
	@%p36 bra 	$L__BB1_50;
	mul.wide.s32 	%rd39, %r1, 4;
	add.s64 	%rd40, %rd2, %rd39;
	ld.global.f32 	%f44, [%rd40];
	sub.s32 	%r28, %r1, %r2;
	mul.wide.s32 	%rd41, %r28, 4;
	add.s64 	%rd42, %rd2, %rd41;
	ld.global.f32 	%f45, [%rd42];
	mul.wide.s32 	%rd43, %r2, 4;
	add.s64 	%rd44, %rd40, %rd43;
	ld.global.f32 	%f46, [%rd44];
	add.f32 	%f47, %f45, %f46;
	sub.s32 	%r29, %r1, %r11;
	mul.wide.s32 	%rd45, %r29, 4;
	add.s64 	%rd46, %rd2, %rd45;
	ld.global.f32 	%f48, [%rd46];
	add.f32 	%f49, %f47, %f48;
	add.f32 	%f50, %f49, %f44;
	ld.global.f32 	%f51, [%rd40+-4];
	add.f32 	%f52, %f50, %f51;
	ld.global.f32 	%f53, [%rd40+4];
	add.f32 	%f54, %f52, %f53;
	fma.rn.f32 	%f55, %f44, 0fC0C00000, %f54;
	add.s64 	%rd47, %rd1, %rd39;
	fma.rn.f32 	%f56, %f2, %f55, %f44;
	st.global.f32 	[%rd47], %f56;
	bra.uni 	$L__BB1_55;
$L__BB1_50:
	setp.ne.s32 	%p37, %r8, %r4;
	@%p37 bra 	$L__BB1_52;
	mul.wide.s32 	%rd28, %r1, 4;
	add.s64 	%rd29, %rd2, %rd28;
	ld.global.f32 	%f31, [%rd29];
	sub.s32 	%r26, %r1, %r2;
	mul.wide.s32 	%rd30, %r26, 4;
	add.s64 	%rd31, %rd2, %rd30;
	ld.global.f32 	%f32, [%rd31];
	mul.wide.s32 	%rd32, %r2, 4;
	add.s64 	%rd33, %rd29, %rd32;
	ld.global.f32 	%f33, [%rd33];
	add.f32 	%f34, %f32, %f33;
	sub.s32 	%r27, %r1, %r11;
	mul.wide.s32 	%rd34, %r27, 4;
	add.s64 	%rd35, %rd2, %rd34;
	ld.global.f32 	%f35, [%rd35];
	add.f32 	%f36, %f34, %f35;
	mul.wide.s32 	%rd36, %r11, 4;
	add.s64 	%rd37, %rd29, %rd36;
	ld.global.f32 	%f37, [%rd37];
	add.f32 	%f38, %f36, %f37;
	ld.global.f32 	%f39, [%rd29+-4];
	add.f32 	%f40, %f38, %f39;
	add.f32 	%f41, %f40, %f31;
	fma.rn.f32 	%f42, %f31, 0fC0C00000, %f41;
	add.s64 	%rd38, %rd1, %rd28;
	fma.rn.f32 	%f43, %f2, %f42, %f31;
	st.global.f32 	[%rd38], %f43;
	bra.uni 	$L__BB1_55;
$L__BB1_52:
	setp.ne.s32 	%p38, %r8, 0;
	@%p38 bra 	$L__BB1_54;
	mul.wide.s32 	%rd17, %r1, 4;
	add.s64 	%rd18, %rd2, %rd17;
	ld.global.f32 	%f18, [%rd18];
	sub.s32 	%r24, %r1, %r2;
	mul.wide.s32 	%rd19, %r24, 4;
	add.s64 	%rd20, %rd2, %rd19;
	ld.global.f32 	%f19, [%rd20];
	mul.wide.s32 	%rd21, %r2, 4;
	add.s64 	%rd22, %rd18, %rd21;
	ld.global.f32 	%f20, [%rd22];
	add.f32 	%f21, %f19, %f20;
	sub.s32 	%r25, %r1, %r11;
	mul.wide.s32 	%rd23, %r25, 4;
	add.s64 	%rd24, %rd2, %rd23;
	ld.global.f32 	%f22, [%rd24];
	add.f32 	%f23, %f21, %f22;
	mul.wide.s32 	%rd25, %r11, 4;
	add.s64 	%rd26, %rd18, %rd25;
	ld.global.f32 	%f24, [%rd26];
	add.f32 	%f25, %f23, %f24;
	add.f32 	%f26, %f25, %f18;
	ld.global.f32 	%f27, [%rd18+4];
	add.f32 	%f28, %f26, %f27;
	fma.rn.f32 	%f29, %f18, 0fC0C00000, %f28;
	add.s64 	%rd27, %rd1, %rd17;
	fma.rn.f32 	%f30, %f2, %f29, %f18;
	st.global.f32 	[%rd27], %f30;
	bra.uni 	$L__BB1_55;
$L__BB1_54:
	mul.wide.s32 	%rd6, %r1, 4;
	add.s64 	%rd7, %rd2, %rd6;
	ld.global.f32 	%f4, [%rd7];
	sub.s32 	%r22, %r1, %r2;
	mul.wide.s32 	%rd8, %r22, 4;
	add.s64 	%rd9, %rd2, %rd8;
	ld.global.f32 	%f5, [%rd9];
	mul.wide.s32 	%rd10, %r2, 4;
	add.s64 	%rd11, %rd7, %rd10;
	ld.global.f32 	%f6, [%rd11];
	add.f32 	%f7, %f5, %f6;
	sub.s32 	%r23, %r1, %r11;
	mul.wide.s32 	%rd12, %r23, 4;
	add.s64 	%rd13, %rd2, %rd12;
	ld.global.f32 	%f8, [%rd13];
	add.f32 	%f9, %f7, %f8;
	mul.wide.s32 	%rd14, %r11, 4;
	add.s64 	%rd15, %rd7, %rd14;
	ld.global.f32 	%f10, [%rd15];
	add.f32 	%f11, %f9, %f10;
	ld.global.f32 	%f12, [%rd7+-4];
	add.f32 	%f13, %f11, %f12;
	ld.global.f32 	%f14, [%rd7+4];
	add.f32 	%f15, %f13, %f14;
	fma.rn.f32 	%f16, %f4, 0fC0C00000, %f15;
	add.s64 	%rd16, %rd1, %rd6;
	fma.rn.f32 	%f17, %f2, %f16, %f4;
	st.global.f32 	[%rd16], %f17;
$L__BB1_55:
	cvta.to.global.u64 	%rd228, %rd3;
	mul.wide.s32 	%rd229, %r1, 4;
	add.s64 	%rd230, %rd228, %rd229;
	ld.global.f32 	%f1, [%rd230];
	setp.eq.f32 	%p39, %f1, %f3;
	@%p39 bra 	$L__BB1_57;
	add.s64 	%rd232, %rd1, %rd229;
	st.global.f32 	[%rd232], %f1;
$L__BB1_57:
	ret;

}


// ===== COMPILED SASS (sm_100) =====

	.target	sm_100

	.elftype	@"ET_EXEC"


//--------------------- .note.nv.tkinfo           --------------------------
	.section	.note.nv.tkinfo,"",@"SHT_NOTE"
	.sectionflags	@"SHF_NOTE_NV_TKINFO"
	.tkinfo
        /*0018*/ 	.word	0x00000002
        /*0030*/ 	.string	""
        /*0030*/ 	.string	"ptxas"
        /*0030*/ 	.string	"Cuda compilation tools, release 13.0, V13.0.88"
        /*0030*/ 	.string	"Build cuda_13.0.r13.0/compiler.36424714_0"
        /*0030*/ 	.string	"-arch sm_100 -m 64 "



//--------------------- .note.nv.cuinfo           --------------------------
	.section	.note.nv.cuinfo,"",@"SHT_NOTE"
	.sectionflags	@"SHF_NOTE_NV_CUINFO"
        /*0018*/ 	.short	0x0002
        /*001a*/ 	.short	0x0064
        /*001c*/ 	.short	0x0082
	.zero		2


//--------------------- .nv.info                  --------------------------
	.section	.nv.info,"",@"SHT_CUDA_INFO"
	.align	4


	//----- nvinfo : EIATTR_REGCOUNT
	.align		4
        /*0000*/ 	.byte	0x04, 0x2f
        /*0002*/ 	.short	(.L_1 - .L_0)
	.align		4
.L_0:
        /*0004*/ 	.word	index@(_Z5gpuItPfS_S_iiiff)
        /*0008*/ 	.word	0x00000012


	//----- nvinfo : EIATTR_FRAME_SIZE
	.align		4
.L_1:
        /*000c*/ 	.byte	0x04, 0x11
        /*000e*/ 	.short	(.L_3 - .L_2)
	.align		4
.L_2:
        /*0010*/ 	.word	index@(_Z5gpuItPfS_S_iiiff)
        /*0014*/ 	.word	0x00000000


	//----- nvinfo : EIATTR_REGCOUNT
	.align		4
.L_3:
        /*0018*/ 	.byte	0x04, 0x2f
        /*001a*/ 	.short	(.L_5 - .L_4)
	.align		4
.L_4:
        /*001c*/ 	.word	index@(_Z6gpuIt3PfS_S_iiiff)
        /*0020*/ 	.word	0x00000016


	//----- nvinfo : EIATTR_FRAME_SIZE
	.align		4
.L_5:
        /*0024*/ 	.byte	0x04, 0x11
        /*0026*/ 	.short	(.L_7 - .L_6)
	.align		4
.L_6:
        /*0028*/ 	.word	index@(_Z6gpuIt3PfS_S_iiiff)
        /*002c*/ 	.word	0x00000000


	//----- nvinfo : EIATTR_MIN_STACK_SIZE
	.align		4
.L_7:
        /*0030*/ 	.byte	0x04, 0x12
        /*0032*/ 	.short	(.L_9 - .L_8)
	.align		4
.L_8:
        /*0034*/ 	.word	index@(_Z6gpuIt3PfS_S_iiiff)
        /*0038*/ 	.word	0x00000000


	//----- nvinfo : EIATTR_MIN_STACK_SIZE
	.align		4
.L_9:
        /*003c*/ 	.byte	0x04, 0x12
        /*003e*/ 	.short	(.L_11 - .L_10)
	.align		4
.L_10:
        /*0040*/ 	.word	index@(_Z5gpuItPfS_S_iiiff)
        /*0044*/ 	.word	0x00000000
.L_11:


//--------------------- .nv.compat                --------------------------
	.section	.nv.compat,"",@"SHT_CUDA_COMPAT_INFO"
	.align	4
        /*0000*/ 	.byte	0x02, 0x09, 0x00, 0x00, 0x02, 0x02, 0x01, 0x00, 0x02, 0x05, 0x05, 0x00, 0x03, 0x07, 0x01, 0x01
        /*0010*/ 	.byte	0x02, 0x03, 0x00, 0x00, 0x02, 0x06, 0x01, 0x00, 0x04, 0x0b, 0x08, 0x00, 0x09, 0x00, 0x00, 0x00
        /*0020*/ 	.byte	0x00, 0x00, 0x00, 0x00


//--------------------- .nv.info._Z6gpuIt3PfS_S_iiiff --------------------------
	.section	.nv.info._Z6gpuIt3PfS_S_iiiff,"",@"SHT_CUDA_INFO"
	.sectionflags	@""
	.align	4


	//----- nvinfo : EIATTR_CUDA_API_VERSION
	.align		4
        /*0000*/ 	.byte	0x04, 0x37
        /*0002*/ 	.short	(.L_13 - .L_12)
.L_12:
        /*0004*/ 	.word	0x00000082


	//----- nvinfo : EIATTR_KPARAM_INFO
	.align		4
.L_13:
        /*0008*/ 	.byte	0x04, 0x17
        /*000a*/ 	.short	(.L_15 - .L_14)
.L_14:
        /*000c*/ 	.word	0x00000000
        /*0010*/ 	.short	0x0007
        /*0012*/ 	.short	0x0028
        /*0014*/ 	.byte	0x00, 0xf0, 0x11, 0x00


	//----- nvinfo : EIATTR_KPARAM_INFO
	.align		4
.L_15:
        /*0018*/ 	.byte	0x04, 0x17
        /*001a*/ 	.short	(.L_17 - .L_16)
.L_16:
        /*001c*/ 	.word	0x00000000
        /*0020*/ 	.short	0x0006
        /*0022*/ 	.short	0x0024
        /*0024*/ 	.byte	0x00, 0xf0, 0x11, 0x00


	//----- nvinfo : EIATTR_KPARAM_INFO
	.align		4
.L_17:
        /*0028*/ 	.byte	0x04, 0x17
        /*002a*/ 	.short	(.L_19 - .L_18)
.L_18:
        /*002c*/ 	.word	0x00000000
        /*0030*/ 	.short	0x0005
        /*0032*/ 	.short	0x0020
        /*0034*/ 	.byte	0x00, 0xf0, 0x11, 0x00


	//----- nvinfo : EIATTR_KPARAM_INFO
	.align		4
.L_19:
        /*0038*/ 	.byte	0x04, 0x17
        /*003a*/ 	.short	(.L_21 - .L_20)
.L_20:
        /*003c*/ 	.word	0x00000000
        /*0040*/ 	.short	0x0004
        /*0042*/ 	.short	0x001c
        /*0044*/ 	.byte	0x00, 0xf0, 0x11, 0x00


	//----- nvinfo : EIATTR_KPARAM_INFO
	.align		4
.L_21:
        /*0048*/ 	.byte	0x04, 0x17
        /*004a*/ 	.short	(.L_23 - .L_22)
.L_22:
        /*004c*/ 	.word	0x00000000
        /*0050*/ 	.short	0x0003
        /*0052*/ 	.short	0x0018
        /*0054*/ 	.byte	0x00, 0xf0, 0x11, 0x00


	//----- nvinfo : EIATTR_KPARAM_INFO
	.align		4
.L_23:
        /*0058*/ 	.byte	0x04, 0x17
        /*005a*/ 	.short	(.L_25 - .L_24)
.L_24:
        /*005c*/ 	.word	0x00000000
        /*0060*/ 	.short	0x0002
        /*0062*/ 	.short	0x0010
        /*0064*/ 	.byte	0x00, 0xf5, 0x21, 0x00


	//----- nvinfo : EIATTR_KPARAM_INFO
	.align		4
.L_25:
        /*0068*/ 	.byte	0x04, 0x17
        /*006a*/ 	.short	(.L_27 - .L_26)
.L_26:
        /*006c*/ 	.word	0x00000000
        /*0070*/ 	.short	0x0001
        /*0072*/ 	.short	0x0008
        /*0074*/ 	.byte	0x00, 0xf5, 0x21, 0x00


	//----- nvinfo : EIATTR_KPARAM_INFO
	.align		4
.L_27:
        /*0078*/ 	.byte	0x04, 0x17
        /*007a*/ 	.short	(.L_29 - .L_28)
.L_28:
        /*007c*/ 	.word	0x00000000
        /*0080*/ 	.short	0x0000
        /*0082*/ 	.short	0x0000
        /*0084*/ 	.byte	0x00, 0xf5, 0x21, 0x00


	//----- nvinfo : EIATTR_SPARSE_MMA_MASK
	.align		4
.L_29:
        /*0088*/ 	.byte	0x03, 0x50
        /*008a*/ 	.short	0x0000


	//----- nvinfo : EIATTR_MAXREG_COUNT
	.align		4
        /*008c*/ 	.byte	0x03, 0x1b
        /*008e*/ 	.short	0x00ff


	//----- nvinfo : EIATTR_MERCURY_ISA_VERSION
	.align		4
        /*0090*/ 	.byte	0x03, 0x5f
        /*0092*/ 	.short	0x0101


	//----- nvinfo : EIATTR_VRC_CTA_INIT_COUNT
	.align		4
        /*0094*/ 	.byte	0x02, 0x4a
	.zero		1
	.zero		1


	//----- nvinfo : EIATTR_EXIT_INSTR_OFFSETS
	.align		4
        /*0098*/ 	.byte	0x04, 0x1c
        /*009a*/ 	.short	(.L_31 - .L_30)


	//   ....[0]....
.L_30:
        /*009c*/ 	.word	0x000000a0


	//   ....[1]....
        /*00a0*/ 	.word	0x00002e60


	//   ....[2]....
        /*00a4*/ 	.word	0x00002ea0


	//----- nvinfo : EIATTR_CRS_STACK_SIZE
	.align		4
.L_31:
        /*00a8*/ 	.byte	0x04, 0x1e
        /*00aa*/ 	.short	(.L_33 - .L_32)
.L_32:
        /*00ac*/ 	.word	0x00000000


	//----- nvinfo : EIATTR_CBANK_PARAM_SIZE
	.align		4
.L_33:
        /*00b0*/ 	.byte	0x03, 0x19
        /*00b2*/ 	.short	0x002c


	//----- nvinfo : EIATTR_PARAM_CBANK
	.align		4
        /*00b4*/ 	.byte	0x04, 0x0a
        /*00b6*/ 	.short	(.L_35 - .L_34)
	.align		4
.L_34:
        /*00b8*/ 	.word	index@(.nv.constant0._Z6gpuIt3PfS_S_iiiff)
        /*00bc*/ 	.short	0x0380
        /*00be*/ 	.short	0x002c


	//----- nvinfo : EIATTR_SW_WAR
	.align		4
.L_35:
        /*00c0*/ 	.byte	0x04, 0x36
        /*00c2*/ 	.short	(.L_37 - .L_36)
.L_36:
        /*00c4*/ 	.word	0x00000008
.L_37:


//--------------------- .nv.info._Z5gpuItPfS_S_iiiff --------------------------
	.section	.nv.info._Z5gpuItPfS_S_iiiff,"",@"SHT_CUDA_INFO"
	.sectionflags	@""
	.align	4


	//----- nvinfo : EIATTR_CUDA_API_VERSION
	.align		4
        /*0000*/ 	.byte	0x04, 0x37
        /*0002*/ 	.short	(.L_39 - .L_38)
.L_38:
        /*0004*/ 	.word	0x00000082


	//----- nvinfo : EIATTR_KPARAM_INFO
	.align		4
.L_39:
        /*0008*/ 	.byte	0x04, 0x17
        /*000a*/ 	.short	(.L_41 - .L_40)
.L_40:
        /*000c*/ 	.word	0x00000000
        /*0010*/ 	.short	0x0007
        /*0012*/ 	.short	0x0028
        /*0014*/ 	.byte	0x00, 0xf0, 0x11, 0x00


	//----- nvinfo : EIATTR_KPARAM_INFO
	.align		4
.L_41:
        /*0018*/ 	.byte	0x04, 0x17
        /*001a*/ 	.short	(.L_43 - .L_42)
.L_42:
        /*001c*/ 	.word	0x00000000
        /*0020*/ 	.short	0x0006
        /*0022*/ 	.short	0x0024
        /*0024*/ 	.byte	0x00, 0xf0, 0x11, 0x00


	//----- nvinfo : EIATTR_KPARAM_INFO
	.align		4
.L_43:
        /*0028*/ 	.byte	0x04, 0x17
        /*002a*/ 	.short	(.L_45 - .L_44)
.L_44:
        /*002c*/ 	.word	0x00000000
        /*0030*/ 	.short	0x0005
        /*0032*/ 	.short	0x0020
        /*0034*/ 	.byte	0x00, 0xf0, 0x11, 0x00


	//----- nvinfo : EIATTR_KPARAM_INFO
	.align		4
.L_45:
        /*0038*/ 	.byte	0x04, 0x17
        /*003a*/ 	.short	(.L_47 - .L_46)
.L_46:
        /*003c*/ 	.word	0x00000000
        /*0040*/ 	.short	0x0004
        /*0042*/ 	.short	0x001c
        /*0044*/ 	.byte	0x00, 0xf0, 0x11, 0x00


	//----- nvinfo : EIATTR_KPARAM_INFO
	.align		4
.L_47:
        /*0048*/ 	.byte	0x04, 0x17
        /*004a*/ 	.short	(.L_49 - .L_48)
.L_48:
        /*004c*/ 	.word	0x00000000
        /*0050*/ 	.short	0x0003
        /*0052*/ 	.short	0x0018
        /*0054*/ 	.byte	0x00, 0xf0, 0x11, 0x00


	//----- nvinfo : EIATTR_KPARAM_INFO
	.align		4
.L_49:
        /*0058*/ 	.byte	0x04, 0x17
        /*005a*/ 	.short	(.L_51 - .L_50)
.L_50:
        /*005c*/ 	.word	0x00000000
        /*0060*/ 	.short	0x0002
        /*0062*/ 	.short	0x0010
        /*0064*/ 	.byte	0x00, 0xf5, 0x21, 0x00


	//----- nvinfo : EIATTR_KPARAM_INFO
	.align		4
.L_51:
        /*0068*/ 	.byte	0x04, 0x17
        /*006a*/ 	.short	(.L_53 - .L_52)
.L_52:
        /*006c*/ 	.word	0x00000000
        /*0070*/ 	.short	0x0001
        /*0072*/ 	.short	0x0008
        /*0074*/ 	.byte	0x00, 0xf5, 0x21, 0x00


	//----- nvinfo : EIATTR_KPARAM_INFO
	.align		4
.L_53:
        /*0078*/ 	.byte	0x04, 0x17
        /*007a*/ 	.short	(.L_55 - .L_54)
.L_54:
        /*007c*/ 	.word	0x00000000
        /*0080*/ 	.short	0x0000
        /*0082*/ 	.short	0x0000
        /*0084*/ 	.byte	0x00, 0xf5, 0x21, 0x00


	//----- nvinfo : EIATTR_SPARSE_MMA_MASK
	.align		4
.L_55:
        /*0088*/ 	.byte	0x03, 0x50
        /*008a*/ 	.short	0x0000


	//----- nvinfo : EIATTR_MAXREG_COUNT
	.align		4
        /*008c*/ 	.byte	0x03, 0x1b
        /*008e*/ 	.short	0x00ff


	//----- nvinfo : EIATTR_MERCURY_ISA_VERSION
	.align		4
        /*0090*/ 	.byte	0x03, 0x5f
        /*0092*/ 	.short	0x0101


	//----- nvinfo : EIATTR_VRC_CTA_INIT_COUNT
	.align		4
        /*0094*/ 	.byte	0x02, 0x4a
	.zero		1
	.zero		1


	//----- nvinfo : EIATTR_EXIT_INSTR_OFFSETS
	.align		4
        /*0098*/ 	.byte	0x04, 0x1c
        /*009a*/ 	.short	(.L_57 - .L_56)


	//   ....[0]....
.L_56:
        /*009c*/ 	.word	0x000000a0


	//   ....[1]....
        /*00a0*/ 	.word	0x00000d10


	//   ....[2]....
        /*00a4*/ 	.word	0x00000d50


	//----- nvinfo : EIATTR_CRS_STACK_SIZE
	.align		4
.L_57:
        /*00a8*/ 	.byte	0x04, 0x1e
        /*00aa*/ 	.short	(.L_59 - .L_58)
.L_58:
        /*00ac*/ 	.word	0x00000000


	//----- nvinfo : EIATTR_CBANK_PARAM_SIZE
	.align		4
.L_59:
        /*00b0*/ 	.byte	0x03, 0x19
        /*00b2*/ 	.short	0x002c


	//----- nvinfo : EIATTR_PARAM_CBANK
	.align		4
        /*00b4*/ 	.byte	0x04, 0x0a
        /*00b6*/ 	.short	(.L_61 - .L_60)
	.align		4
.L_60:
        /*00b8*/ 	.word	index@(.nv.constant0._Z5gpuItPfS_S_iiiff)
        /*00bc*/ 	.short	0x0380
        /*00be*/ 	.short	0x002c


	//----- nvinfo : EIATTR_SW_WAR
	.align		4
.L_61:
        /*00c0*/ 	.byte	0x04, 0x36
        /*00c2*/ 	.short	(.L_63 - .L_62)
.L_62:
        /*00c4*/ 	.word	0x00000008
.L_63:


//--------------------- .nv.callgraph             --------------------------
	.section	.nv.callgraph,"",@"SHT_CUDA_CALLGRAPH"
	.align	4
	.sectionentsize	8
	.align		4
        /*0000*/ 	.word	0x00000000
	.align		4
        /*0004*/ 	.word	0xffffffff
	.align		4
        /*0008*/ 	.word	0x00000000
	.align		4
        /*000c*/ 	.word	0xfffffffe
	.align		4
        /*0010*/ 	.word	0x00000000
	.align		4
        /*0014*/ 	.word	0xfffffffd
	.align		4
        /*0018*/ 	.word	0x00000000
	.align		4
        /*001c*/ 	.word	0xfffffffc


//--------------------- .text._Z6gpuIt3PfS_S_iiiff --------------------------
	.section	.text._Z6gpuIt3PfS_S_iiiff,"ax",@progbits
	.align	128
        .global         _Z6gpuIt3PfS_S_iiiff
        .type           _Z6gpuIt3PfS_S_iiiff,@function
        .size           _Z6gpuIt3PfS_S_iiiff,(.L_x_39 - _Z6gpuIt3PfS_S_iiiff)
        .other          _Z6gpuIt3PfS_S_iiiff,@"STO_CUDA_ENTRY STV_DEFAULT"
_Z6gpuIt3PfS_S_iiiff:
.text._Z6gpuIt3PfS_S_iiiff:
[----:B------:R-:W-:Y:S01]  /*0000*/  LDC R1, c[0x0][0x37c] ;  /* 0x0000df00ff017b82 */ /* 0x000fe20000000800 */
[----:B------:R-:W0:Y:S07]  /*0010*/  S2R R5, SR_TID.X ;  /* 0x0000000000057919 */ /* 0x000e2e0000002100 */
[----:B------:R-:W1:Y:S08]  /*0020*/  LDC.64 R2, c[0x0][0x398] ;  /* 0x0000e600ff027b82 */ /* 0x000e700000000a00 */
[----:B------:R-:W0:Y:S08]  /*0030*/  S2UR UR4, SR_CTAID.X ;  /* 0x00000000000479c3 */ /* 0x000e300000002500 */
[----:B------:R-:W0:Y:S08]  /*0040*/  LDC R4, c[0x0][0x360] ;  /* 0x0000d800ff047b82 */ /* 0x000e300000000800 */
[----:B------:R-:W2:Y:S01]  /*0050*/  LDC R7, c[0x0][0x3a0] ;  /* 0x0000e800ff077b82 */ /* 0x000ea20000000800 */
[----:B-1----:R-:W-:-:S02]  /*0060*/  IMAD R0, R3, R2, RZ ;  /* 0x0000000203007224 */ /* 0x002fc400078e02ff */
[----:B0-----:R-:W-:Y:S02]  /*0070*/  IMAD R5, R4, UR4, R5 ;  /* 0x0000000404057c24 */ /* 0x001fe4000f8e0205 */
[----:B--2---:R-:W-:-:S05]  /*0080*/  IMAD R7, R0, R7, RZ ;  /* 0x0000000700077224 */ /* 0x004fca00078e02ff */
[----:B------:R-:W-:-:S13]  /*0090*/  ISETP.GE.AND P0, PT, R5, R7, PT ;  /* 0x000000070500720c */ /* 0x000fda0003f06270 */
[----:B------:R-:W-:Y:S05]  /*00a0*/  @P0 EXIT ;  /* 0x000000000000094d */ /* 0x000fea0003800000 */
[----:B------:R-:W-:Y:S01]  /*00b0*/  ISETP.NE.AND P0, PT, R5, RZ, PT ;  /* 0x000000ff0500720c */ /* 0x000fe20003f05270 */
[----:B------:R-:W0:Y:S01]  /*00c0*/  LDCU.64 UR4, c[0x0][0x358] ;  /* 0x00006b00ff0477ac */ /* 0x000e220008000a00 */
[----:B------:R-:W-:Y:S11]  /*00d0*/  BSSY.RECONVERGENT B0, `(.L_x_0) ;  /* 0x00002d3000007945 */ /* 0x000ff60003800200 */
[----:B------:R-:W-:Y:S05]  /*00e0*/  @P0 BRA `(.L_x_1) ;  /* 0x00000000004c0947 */ /* 0x000fea0003800000 */
[----:B------:R-:W1:Y:S01]  /*00f0*/  LDC.64 R10, c[0x0][0x388] ;  /* 0x0000e200ff0a7b82 */ /* 0x000e620000000a00 */
[----:B------:R-:W2:Y:S07]  /*0100*/  LDCU UR6, c[0x0][0x3a4] ;  /* 0x00007480ff0677ac */ /* 0x000eae0008000800 */
[----:B------:R-:W3:Y:S01]  /*0110*/  LDC.64 R6, c[0x0][0x388] ;  /* 0x0000e200ff067b82 */ /* 0x000ee20000000a00 */
[----:B-1----:R-:W-:-:S06]  /*0120*/  IMAD.WIDE R8, R0, 0x4, R10 ;  /* 0x0000000400087825 */ /* 0x002fcc00078e020a */
[----:B0-----:R-:W4:Y:S01]  /*0130*/  LDG.E R9, desc[UR4][R8.64] ;  /* 0x0000000408097981 */ /* 0x001f22000c1e1900 */
[----:B------:R-:W-:-:S03]  /*0140*/  IMAD.WIDE R2, R2, 0x4, R10 ;  /* 0x0000000402027825 */ /* 0x000fc600078e020a */
[----:B---3--:R-:W4:Y:S04]  /*0150*/  LDG.E R0, desc[UR4][R6.64] ;  /* 0x0000000406007981 */ /* 0x008f28000c1e1900 */
[----:B------:R-:W3:Y:S04]  /*0160*/  LDG.E R3, desc[UR4][R2.64] ;  /* 0x0000000402037981 */ /* 0x000ee8000c1e1900 */
[----:B------:R-:W5:Y:S01]  /*0170*/  LDG.E R12, desc[UR4][R6.64+0x4] ;  /* 0x00000404060c7981 */ /* 0x000f62000c1e1900 */
[----:B----4-:R-:W-:-:S04]  /*0180*/  FADD R11, R0, R9 ;  /* 0x00000009000b7221 */ /* 0x010fc80000000000 */
[----:B------:R-:W-:Y:S02]  /*0190*/  FADD R4, R0, R11 ;  /* 0x0000000b00047221 */ /* 0x000fe40000000000 */
[----:B------:R-:W0:Y:S02]  /*01a0*/  LDC.64 R10, c[0x0][0x380] ;  /* 0x0000e000ff0a7b82 */ /* 0x000e240000000a00 */
[----:B---3--:R-:W-:-:S04]  /*01b0*/  FADD R13, R4, R3 ;  /* 0x00000003040d7221 */ /* 0x008fc80000000000 */
[----:B------:R-:W-:-:S04]  /*01c0*/  FADD R13, R0, R13 ;  /* 0x0000000d000d7221 */ /* 0x000fc80000000000 */
[----:B-----5:R-:W-:-:S04]  /*01d0*/  FADD R13, R13, R12 ;  /* 0x0000000c0d0d7221 */ /* 0x020fc80000000000 */
[----:B------:R-:W-:-:S04]  /*01e0*/  FFMA R13, R0, -6, R13 ;  /* 0xc0c00000000d7823 */ /* 0x000fc8000000000d */
[----:B--2---:R-:W-:-:S05]  /*01f0*/  FFMA R13, R13, UR6, R0 ;  /* 0x000000060d0d7c23 */ /* 0x004fca0008000000 */
[----:B0-----:R0:W-:Y:S01]  /*0200*/  STG.E desc[UR4][R10.64], R13 ;  /* 0x0000000d0a007986 */ /* 0x0011e2000c101904 */
[----:B------:R-:W-:Y:S05]  /*0210*/  BRA `(.L_x_2) ;  /* 0x0000002800f87947 */ /* 0x000fea0003800000 */
.L_x_1:
[----:B------:R-:W-:-:S04]  /*0220*/  IADD3 R4, PT, PT, R2, -0x1, RZ ;  /* 0xffffffff02047810 */ /* 0x000fc80007ffe0ff */
[----:B------:R-:W-:-:S13]  /*0230*/  ISETP.NE.AND P0, PT, R5, R4, PT ;  /* 0x000000040500720c */ /* 0x000fda0003f05270 */
[----:B------:R-:W-:Y:S05]  /*0240*/  @P0 BRA `(.L_x_3) ;  /* 0x0000000000500947 */ /* 0x000fea0003800000 */
[----:B------:R-:W1:Y:S01]  /*0250*/  LDC.64 R6, c[0x0][0x388] ;  /* 0x0000e200ff067b82 */ /* 0x000e620000000a00 */
[----:B------:R-:W2:Y:S07]  /*0260*/  LDCU UR6, c[0x0][0x3a4] ;  /* 0x00007480ff0677ac */ /* 0x000eae0008000800 */
[----:B------:R-:W3:Y:S01]  /*0270*/  LDC.64 R10, c[0x0][0x380] ;  /* 0x0000e000ff0a7b82 */ /* 0x000ee20000000a00 */
[----:B-1----:R-:W-:-:S05]  /*0280*/  IMAD.WIDE R6, R5, 0x4, R6 ;  /* 0x0000000405067825 */ /* 0x002fca00078e0206 */
[----:B0-----:R-:W4:Y:S01]  /*0290*/  LDG.E R4, desc[UR4][R6.64+-0x4] ;  /* 0xfffffc0406047981 */ /* 0x001f22000c1e1900 */
[----:B------:R-:W-:-:S03]  /*02a0*/  IMAD.WIDE R8, R0, 0x4, R6 ;  /* 0x0000000400087825 */ /* 0x000fc600078e0206 */
[----:B------:R-:W5:Y:S01]  /*02b0*/  LDG.E R0, desc[UR4][R6.64] ;  /* 0x0000000406007981 */ /* 0x000f62000c1e1900 */
[----:B------:R-:W-:-:S03]  /*02c0*/  IMAD.WIDE R2, R2, 0x4, R6 ;  /* 0x0000000402027825 */ /* 0x000fc600078e0206 */
[----:B------:R-:W5:Y:S04]  /*02d0*/  LDG.E R9, desc[UR4][R8.64] ;  /* 0x0000000408097981 */ /* 0x000f68000c1e1900 */
[----:B------:R-:W2:Y:S01]  /*02e0*/  LDG.E R2, desc[UR4][R2.64] ;  /* 0x0000000402027981 */ /* 0x000ea2000c1e1900 */
[----:B-----5:R-:W-:-:S04]  /*02f0*/  FADD R13, R0, R9 ;  /* 0x00000009000d7221 */ /* 0x020fc80000000000 */
[----:B------:R-:W-:-:S04]  /*0300*/  FADD R13, R0, R13 ;  /* 0x0000000d000d7221 */ /* 0x000fc80000000000 */
[----:B--2---:R-:W-:-:S04]  /*0310*/  FADD R13, R13, R2 ;  /* 0x000000020d0d7221 */ /* 0x004fc80000000000 */
[----:B----4-:R-:W-:-:S04]  /*0320*/  FADD R13, R13, R4 ;  /* 0x000000040d0d7221 */ /* 0x010fc80000000000 */
[----:B------:R-:W-:-:S04]  /*0330*/  FADD R13, R0, R13 ;  /* 0x0000000d000d7221 */ /* 0x000fc80000000000 */
[----:B------:R-:W-:Y:S01]  /*0340*/  FFMA R13, R0, -6, R13 ;  /* 0xc0c00000000d7823 */ /* 0x000fe2000000000d */
[----:B---3--:R-:W-:-:S04]  /*0350*/  IMAD.WIDE R8, R5, 0x4, R10 ;  /* 0x0000000405087825 */ /* 0x008fc800078e020a */
[----:B------:R-:W-:-:S05]  /*0360*/  FFMA R13, R13, UR6, R0 ;  /* 0x000000060d0d7c23 */ /* 0x000fca0008000000 */
[----:B------:R1:W-:Y:S01]  /*0370*/  STG.E desc[UR4][R8.64], R13 ;  /* 0x0000000d08007986 */ /* 0x0003e2000c101904 */
[----:B------:R-:W-:Y:S05]  /*0380*/  BRA `(.L_x_2) ;  /* 0x00000028009c7947 */ /* 0x000fea0003800000 */
.L_x_3:
[----:B------:R-:W-:-:S04]  /*0390*/  IADD3 R6, PT, PT, R0, -0x1, RZ ;  /* 0xffffffff00067810 */ /* 0x000fc80007ffe0ff */
[----:B------:R-:W-:-:S13]  /*03a0*/  ISETP.NE.AND P0, PT, R5, R6, PT ;  /* 0x000000060500720c */ /* 0x000fda0003f05270 */
[----:B------:R-:W-:Y:S05]  /*03b0*/  @P0 BRA `(.L_x_4) ;  /* 0x0000000000540947 */ /* 0x000fea0003800000 */
[----:B------:R-:W1:Y:S01]  /*03c0*/  LDC.64 R6, c[0x0][0x388] ;  /* 0x0000e200ff067b82 */ /* 0x000e620000000a00 */
[C---:B------:R-:W-:Y:S01]  /*03d0*/  IADD3 R3, PT, PT, R5.reuse, -R2, RZ ;  /* 0x8000000205037210 */ /* 0x040fe20007ffe0ff */
[----:B------:R-:W2:Y:S01]  /*03e0*/  LDCU UR6, c[0x0][0x3a4] ;  /* 0x00007480ff0677ac */ /* 0x000ea20008000800 */
[----:B-1----:R-:W-:-:S04]  /*03f0*/  IMAD.WIDE R8, R5, 0x4, R6 ;  /* 0x0000000405087825 */ /* 0x002fc800078e0206 */
[----:B------:R-:W-:Y:S01]  /*0400*/  IMAD.WIDE R2, R3, 0x4, R6 ;  /* 0x0000000403027825 */ /* 0x000fe200078e0206 */
[----:B0-----:R-:W3:Y:S01]  /*0410*/  LDG.E R12, desc[UR4][R8.64+-0x4] ;  /* 0xfffffc04080c7981 */ /* 0x001ee2000c1e1900 */
[----:B------:R-:W0:Y:S02]  /*0420*/  LDC.64 R6, c[0x0][0x380] ;  /* 0x0000e000ff067b82 */ /* 0x000e240000000a00 */
[----:B------:R-:W-:Y:S02]  /*0430*/  IMAD.WIDE R10, R0, 0x4, R8 ;  /* 0x00000004000a7825 */ /* 0x000fe400078e0208 */
[----:B------:R-:W4:Y:S04]  /*0440*/  LDG.E R0, desc[UR4][R8.64] ;  /* 0x0000000408007981 */ /* 0x000f28000c1e1900 */
[----:B------:R-:W4:Y:S04]  /*0450*/  LDG.E R11, desc[UR4][R10.64] ;  /* 0x000000040a0b7981 */ /* 0x000f28000c1e1900 */
[----:B------:R-:W5:Y:S01]  /*0460*/  LDG.E R3, desc[UR4][R2.64] ;  /* 0x0000000402037981 */ /* 0x000f62000c1e1900 */
[----:B0-----:R-:W-:-:S04]  /*0470*/  IMAD.WIDE R6, R5, 0x4, R6 ;  /* 0x0000000405067825 */ /* 0x001fc800078e0206 */
[----:B----4-:R-:W-:-:S04]  /*0480*/  FADD R4, R0, R11 ;  /* 0x0000000b00047221 */ /* 0x010fc80000000000 */
[----:B-----5:R-:W-:-:S04]  /*0490*/  FADD R13, R4, R3 ;  /* 0x00000003040d7221 */ /* 0x020fc80000000000 */
[----:B------:R-:W-:-:S04]  /*04a0*/  FADD R13, R0, R13 ;  /* 0x0000000d000d7221 */ /* 0x000fc80000000000 */
[----:B---3--:R-:W-:-:S04]  /*04b0*/  FADD R13, R13, R12 ;  /* 0x0000000c0d0d7221 */ /* 0x008fc80000000000 */
[----:B------:R-:W-:-:S04]  /*04c0*/  FADD R13, R0, R13 ;  /* 0x0000000d000d7221 */ /* 0x000fc80000000000 */
[----:B------:R-:W-:-:S04]  /*04d0*/  FFMA R13, R0, -6, R13 ;  /* 0xc0c00000000d7823 */ /* 0x000fc8000000000d */
[----:B--2---:R-:W-:-:S05]  /*04e0*/  FFMA R13, R13, UR6, R0 ;  /* 0x000000060d0d7c23 */ /* 0x004fca0008000000 */
[----:B------:R2:W-:Y:S01]  /*04f0*/  STG.E desc[UR4][R6.64], R13 ;  /* 0x0000000d06007986 */ /* 0x0005e2000c101904 */
[----:B------:R-:W-:Y:S05]  /*0500*/  BRA `(.L_x_2) ;  /* 0x00000028003c7947 */ /* 0x000fea0003800000 */
.L_x_4:
[----:B------:R-:W-:-:S04]  /*0510*/  IADD3 R8, PT, PT, R0, -R2, RZ ;  /* 0x8000000200087210 */ /* 0x000fc80007ffe0ff */
        /* <DEDUP_REMOVED lines=17> */
[----:B------:R-:W-:-:S04]  /*0630*/  FADD R13, R0, R13 ;  /* 0x0000000d000d7221 */ /* 0x000fc80000000000 */
[----:B---3--:R-:W-:-:S04]  /*0640*/  FADD R13, R13, R12 ;  /* 0x0000000c0d0d7221 */ /* 0x008fc80000000000 */
[----:B------:R-:W-:-:S04]  /*0650*/  FFMA R13, R0, -6, R13 ;  /* 0xc0c00000000d7823 */ /* 0x000fc8000000000d */
[----:B--2---:R-:W-:-:S05]  /*0660*/  FFMA R13, R13, UR6, R0 ;  /* 0x000000060d0d7c23 */ /* 0x004fca0008000000 */
[----:B------:R3:W-:Y:S01]  /*0670*/  STG.E desc[UR4][R10.64], R13 ;  /* 0x0000000d0a007986 */ /* 0x0007e2000c101904 */
[----:B------:R-:W-:Y:S05]  /*0680*/  BRA `(.L_x_2) ;  /* 0x0000002400dc7947 */ /* 0x000fea0003800000 */
.L_x_5:
[----:B------:R-:W-:-:S04]  /*0690*/  IADD3 R10, PT, PT, -R0, R7, RZ ;  /* 0x00000007000a7210 */ /* 0x000fc80007ffe1ff */
[----:B------:R-:W-:-:S13]  /*06a0*/  ISETP.NE.AND P0, PT, R5, R10, PT ;  /* 0x0000000a0500720c */ /* 0x000fda0003f05270 */
[----:B------:R-:W-:Y:S05]  /*06b0*/  @P0 BRA `(.L_x_6) ;  /* 0x0000000000540947 */ /* 0x000fea0003800000 */
[----:B------:R-:W1:Y:S01]  /*06c0*/  LDC.64 R8, c[0x0][0x388] ;  /* 0x0000e200ff087b82 */ /* 0x000e620000000a00 */
[----:B------:R-:W-:Y:S01]  /*06d0*/  IADD3 R7, PT, PT, R5, -R0, RZ ;  /* 0x8000000005077210 */ /* 0x000fe20007ffe0ff */
[----:B------:R-:W2:Y:S06]  /*06e0*/  LDCU UR6, c[0x0][0x3a4] ;  /* 0x00007480ff0677ac */ /* 0x000eac0008000800 */
[----:B------:R-:W3:Y:S01]  /*06f0*/  LDC.64 R10, c[0x0][0x380] ;  /* 0x0000e000ff0a7b82 */ /* 0x000ee20000000a00 */
[----:B-1----:R-:W-:-:S04]  /*0700*/  IMAD.WIDE R6, R7, 0x4, R8 ;  /* 0x0000000407067825 */ /* 0x002fc800078e0208 */
[----:B------:R-:W-:Y:S02]  /*0710*/  IMAD.WIDE R8, R5, 0x4, R8 ;  /* 0x0000000405087825 */ /* 0x000fe400078e0208 */
[----:B0-----:R-:W4:Y:S04]  /*0720*/  LDG.E R7, desc[UR4][R6.64] ;  /* 0x0000000406077981 */ /* 0x001f28000c1e1900 */
[----:B------:R-:W4:Y:S01]  /*0730*/  LDG.E R0, desc[UR4][R8.64] ;  /* 0x0000000408007981 */ /* 0x000f22000c1e1900 */
[----:B------:R-:W-:-:S03]  /*0740*/  IMAD.WIDE R2, R2, 0x4, R8 ;  /* 0x0000000402027825 */ /* 0x000fc600078e0208 */
[----:B------:R-:W5:Y:S04]  /*0750*/  LDG.E R4, desc[UR4][R8.64+0x4] ;  /* 0x0000040408047981 */ /* 0x000f68000c1e1900 */
[----:B------:R-:W2:Y:S01]  /*0760*/  LDG.E R2, desc[UR4][R2.64] ;  /* 0x0000000402027981 */ /* 0x000ea2000c1e1900 */
[----:B---3--:R-:W-:-:S04]  /*0770*/  IMAD.WIDE R10, R5, 0x4, R10 ;  /* 0x00000004050a7825 */ /* 0x008fc800078e020a */
[----:B----4-:R-:W-:-:S04]  /*0780*/  FADD R13, R0, R7 ;  /* 0x00000007000d7221 */ /* 0x010fc80000000000 */
[----:B------:R-:W-:-:S04]  /*0790*/  FADD R13, R0, R13 ;  /* 0x0000000d000d7221 */ /* 0x000fc80000000000 */
[----:B--2---:R-:W-:-:S04]  /*07a0*/  FADD R13, R13, R2 ;  /* 0x000000020d0d7221 */ /* 0x004fc80000000000 */
[----:B------:R-:W-:-:S04]  /*07b0*/  FADD R13, R0, R13 ;  /* 0x0000000d000d7221 */ /* 0x000fc80000000000 */
[----:B-----5:R-:W-:-:S04]  /*07c0*/  FADD R13, R13, R4 ;  /* 0x000000040d0d7221 */ /* 0x020fc80000000000 */
[----:B------:R-:W-:-:S04]  /*07d0*/  FFMA R13, R0, -6, R13 ;  /* 0xc0c00000000d7823 */ /* 0x000fc8000000000d */
[----:B------:R-:W-:-:S05]  /*07e0*/  FFMA R13, R13, UR6, R0 ;  /* 0x000000060d0d7c23 */ /* 0x000fca0008000000 */
[----:B------:R4:W-:Y:S01]  /*07f0*/  STG.E desc[UR4][R10.64], R13 ;  /* 0x0000000d0a007986 */ /* 0x0009e2000c101904 */
[----:B------:R-:W-:Y:S05]  /*0800*/  BRA `(.L_x_2) ;  /* 0x00000024007c7947 */ /* 0x000fea0003800000 */
.L_x_6:
[----:B------:R-:W-:-:S04]  /*0810*/  IADD3 R12, PT, PT, R4, R10, RZ ;  /* 0x0000000a040c7210 */ /* 0x000fc80007ffe0ff */
        /* <DEDUP_REMOVED lines=17> */
[----:B-----5:R-:W-:-:S04]  /*0930*/  FADD R13, R13, R4 ;  /* 0x000000040d0d7221 */ /* 0x020fc80000000000 */
[----:B------:R-:W-:-:S04]  /*0940*/  FADD R13, R0, R13 ;  /* 0x0000000d000d7221 */ /* 0x000fc80000000000 */
[----:B------:R-:W-:-:S04]  /*0950*/  FFMA R13, R0, -6, R13 ;  /* 0xc0c00000000d7823 */ /* 0x000fc8000000000d */
[----:B------:R-:W-:-:S05]  /*0960*/  FFMA R13, R13, UR6, R0 ;  /* 0x000000060d0d7c23 */ /* 0x000fca0008000000 */
[----:B------:R0:W-:Y:S01]  /*0970*/  STG.E desc[UR4][R10.64], R13 ;  /* 0x0000000d0a007986 */ /* 0x0001e2000c101904 */
[----:B------:R-:W-:Y:S05]  /*0980*/  BRA `(.L_x_2) ;  /* 0x00000024001c7947 */ /* 0x000fea0003800000 */
.L_x_7:
[----:B------:R-:W-:-:S04]  /*0990*/  IADD3 R12, PT, PT, R7, -0x1, RZ ;  /* 0xffffffff070c7810 */ /* 0x000fc80007ffe0ff */
[----:B------:R-:W-:-:S13]  /*09a0*/  ISETP.NE.AND P0, PT, R5, R12, PT ;  /* 0x0000000c0500720c */ /* 0x000fda0003f05270 */
[----:B------:R-:W-:Y:S05]  /*09b0*/  @P0 BRA `(.L_x_8) ;  /* 0x0000000000580947 */ /* 0x000fea0003800000 */
[----:B------:R-:W1:Y:S01]  /*09c0*/  LDC.64 R6, c[0x0][0x388] ;  /* 0x0000e200ff067b82 */ /* 0x000e620000000a00 */
[C---:B------:R-:W-:Y:S01]  /*09d0*/  IADD3 R9, PT, PT, R5.reuse, -R0, RZ ;  /* 0x8000000005097210 */ /* 0x040fe20007ffe0ff */
[----:B------:R-:W2:Y:S01]  /*09e0*/  LDCU UR6, c[0x0][0x3a4] ;  /* 0x00007480ff0677ac */ /* 0x000ea20008000800 */
[----:B------:R-:W-:-:S03]  /*09f0*/  IADD3 R11, PT, PT, R5, -R2, RZ ;  /* 0x80000002050b7210 */ /* 0x000fc60007ffe0ff */
[----:B-1----:R-:W-:-:S04]  /*0a00*/  IMAD.WIDE R8, R9, 0x4, R6 ;  /* 0x0000000409087825 */ /* 0x002fc800078e0206 */
[--C-:B------:R-:W-:Y:S02]  /*0a10*/  IMAD.WIDE R2, R5, 0x4, R6.reuse ;  /* 0x0000000405027825 */ /* 0x100fe400078e0206 */
[----:B0-----:R-:W3:Y:S02]  /*0a20*/  LDG.E R9, desc[UR4][R8.64] ;  /* 0x0000000408097981 */ /* 0x001ee4000c1e1900 */
[----:B------:R-:W-:Y:S02]  /*0a30*/  IMAD.WIDE R6, R11, 0x4, R6 ;  /* 0x000000040b067825 */ /* 0x000fe400078e0206 */
[----:B------:R-:W3:Y:S01]  /*0a40*/  LDG.E R0, desc[UR4][R2.64] ;  /* 0x0000000402007981 */ /* 0x000ee2000c1e1900 */
[----:B------:R-:W0:Y:S03]  /*0a50*/  LDC.64 R10, c[0x0][0x380] ;  /* 0x0000e000ff0a7b82 */ /* 0x000e260000000a00 */
[----:B------:R-:W4:Y:S04]  /*0a60*/  LDG.E R7, desc[UR4][R6.64] ;  /* 0x0000000406077981 */ /* 0x000f28000c1e1900 */
[----:B------:R-:W5:Y:S01]  /*0a70*/  LDG.E R12, desc[UR4][R2.64+-0x4] ;  /* 0xfffffc04020c7981 */ /* 0x000f62000c1e1900 */
[----:B0-----:R-:W-:-:S04]  /*0a80*/  IMAD.WIDE R10, R5, 0x4, R10 ;  /* 0x00000004050a7825 */ /* 0x001fc800078e020a */
[----:B---3--:R-:W-:-:S04]  /*0a90*/  FADD R4, R0, R9 ;  /* 0x0000000900047221 */ /* 0x008fc80000000000 */
[----:B----4-:R-:W-:-:S04]  /*0aa0*/  FADD R13, R4, R7 ;  /* 0x00000007040d7221 */ /* 0x010fc80000000000 */
[----:B------:R-:W-:-:S04]  /*0ab0*/  FADD R13, R0, R13 ;  /* 0x0000000d000d7221 */ /* 0x000fc80000000000 */
[----:B-----5:R-:W-:-:S04]  /*0ac0*/  FADD R13, R13, R12 ;  /* 0x0000000c0d0d7221 */ /* 0x020fc80000000000 */
[----:B------:R-:W-:-:S04]  /*0ad0*/  FADD R13, R0, R13 ;  /* 0x0000000d000d7221 */ /* 0x000fc80000000000 */
[----:B------:R-:W-:-:S04]  /*0ae0*/  FFMA R13, R0, -6, R13 ;  /* 0xc0c00000000d7823 */ /* 0x000fc8000000000d */
[----:B--2---:R-:W-:-:S05]  /*0af0*/  FFMA R13, R13, UR6, R0 ;  /* 0x000000060d0d7c23 */ /* 0x004fca0008000000 */
[----:B------:R0:W-:Y:S01]  /*0b00*/  STG.E desc[UR4][R10.64], R13 ;  /* 0x0000000d0a007986 */ /* 0x0001e2000c101904 */
[----:B------:R-:W-:Y:S05]  /*0b10*/  BRA `(.L_x_2) ;  /* 0x0000002000b87947 */ /* 0x000fea0003800000 */
.L_x_8:
[----:B------:R-:W-:-:S04]  /*0b20*/  IADD3 R12, PT, PT, R7, -R2, RZ ;  /* 0x80000002070c7210 */ /* 0x000fc80007ffe0ff */
        /* <DEDUP_REMOVED lines=18> */
[----:B------:R-:W-:-:S04]  /*0c50*/  FADD R13, R0, R13 ;  /* 0x0000000d000d7221 */ /* 0x000fc80000000000 */
[----:B-----5:R-:W-:-:S04]  /*0c60*/  FADD R13, R13, R12 ;  /* 0x0000000c0d0d7221 */ /* 0x020fc80000000000 */
[----:B------:R-:W-:-:S04]  /*0c70*/  FFMA R13, R0, -6, R13 ;  /* 0xc0c00000000d7823 */ /* 0x000fc8000000000d */
[----:B--2---:R-:W-:-:S05]  /*0c80*/  FFMA R13, R13, UR6, R0 ;  /* 0x000000060d0d7c23 */ /* 0x004fca0008000000 */
[----:B------:R0:W-:Y:S01]  /*0c90*/  STG.E desc[UR4][R10.64], R13 ;  /* 0x0000000d0a007986 */ /* 0x0001e2000c101904 */
[----:B------:R-:W-:Y:S05]  /*0ca0*/  BRA `(.L_x_2) ;  /* 0x0000002000547947 */ /* 0x000fea0003800000 */
.L_x_9:
[----:B------:R-:W-:-:S13]  /*0cb0*/  ISETP.GE.AND P0, PT, R5, R2, PT ;  /* 0x000000020500720c */ /* 0x000fda0003f06270 */
        /* <DEDUP_REMOVED lines=10> */
[----:B------:R-:W2:Y:S04]  /*0d60*/  LDG.E R2, desc[UR4][R2.64] ;  /* 0x0000000402027981 */ /* 0x000ea8000c1e1900 */
[----:B------:R-:W4:Y:S01]  /*0d70*/  LDG.E R15, desc[UR4][R6.64+0x4] ;  /* 0x00000404060f7981 */ /* 0x000f22000c1e1900 */
[----:B---3--:R-:W-:-:S04]  /*0d80*/  IMAD.WIDE R10, R5, 0x4, R10 ;  /* 0x00000004050a7825 */ /* 0x008fc800078e020a */
[----:B-----5:R-:W-:-:S04]  /*0d90*/  FADD R13, R0, R9 ;  /* 0x00000009000d7221 */ /* 0x020fc80000000000 */
[----:B------:R-:W-:-:S04]  /*0da0*/  FADD R13, R0, R13 ;  /* 0x0000000d000d7221 */ /* 0x000fc80000000000 */
[----:B--2---:R-:W-:-:S04]  /*0db0*/  FADD R13, R13, R2 ;  /* 0x000000020d0d7221 */ /* 0x004fc80000000000 */
[----:B----4-:R-:W-:-:S04]  /*0dc0*/  FADD R4, R13, R4 ;  /* 0x000000040d047221 */ /* 0x010fc80000000000 */
[----:B------:R-:W-:-:S04]  /*0dd0*/  FADD R15, R4, R15 ;  /* 0x0000000f040f7221 */ /* 0x000fc80000000000 */
[----:B------:R-:W-:-:S04]  /*0de0*/  FFMA R15, R0, -6, R15 ;  /* 0xc0c00000000f7823 */ /* 0x000fc8000000000f */
[----:B------:R-:W-:-:S05]  /*0df0*/  FFMA R15, R15, UR6, R0 ;  /* 0x000000060f0f7c23 */ /* 0x000fca0008000000 */
[----:B------:R0:W-:Y:S01]  /*0e00*/  STG.E desc[UR4][R10.64], R15 ;  /* 0x0000000f0a007986 */ /* 0x0001e2000c101904 */
[----:B------:R-:W-:Y:S05]  /*0e10*/  BRA `(.L_x_2) ;  /* 0x0000001c00f87947 */ /* 0x000fea0003800000 */
.L_x_10:
[----:B------:R-:W-:Y:S02]  /*0e20*/  IABS R16, R2 ;  /* 0x0000000200107213 */ /* 0x000fe40000000000 */
[----:B------:R-:W-:Y:S02]  /*0e30*/  IABS R15, R5 ;  /* 0x00000005000f7213 */ /* 0x000fe40000000000 */
[----:B------:R-:W1:Y:S01]  /*0e40*/  I2F.RP R11, R16 ;  /* 0x00000010000b7306 */ /* 0x000e620000209400 */
[----:B------:R-:W-:-:S07]  /*0e50*/  ISETP.NE.AND P1, PT, R2, RZ, PT ;  /* 0x000000ff0200720c */ /* 0x000fce0003f25270 */
[----:B-1----:R-:W1:Y:S02]  /*0e60*/  MUFU.RCP R11, R11 ;  /* 0x0000000b000b7308 */ /* 0x002e640000001000 */
[----:B-1----:R-:W-:-:S06]  /*0e70*/  IADD3 R12, PT, PT, R11, 0xffffffe, RZ ;  /* 0x0ffffffe0b0c7810 */ /* 0x002fcc0007ffe0ff */
[----:B------:R1:W2:Y:S02]  /*0e80*/  F2I.FTZ.U32.TRUNC.NTZ R13, R12 ;  /* 0x0000000c000d7305 */ /* 0x0002a4000021f000 */
[----:B-1----:R-:W-:Y:S01]  /*0e90*/  HFMA2 R12, -RZ, RZ, 0, 0 ;  /* 0x00000000ff0c7431 */ /* 0x002fe200000001ff */
[----:B--2---:R-:W-:-:S05]  /*0ea0*/  IADD3 R9, PT, PT, RZ, -R13, RZ ;  /* 0x8000000dff097210 */ /* 0x004fca0007ffe0ff */
[----:B------:R-:W-:-:S04]  /*0eb0*/  IMAD R9, R9, R16, RZ ;  /* 0x0000001009097224 */ /* 0x000fc800078e02ff */
[----:B------:R-:W-:Y:S01]  /*0ec0*/  IMAD.HI.U32 R14, R13, R9, R12 ;  /* 0x000000090d0e7227 */ /* 0x000fe200078e000c */
[----:B------:R-:W-:-:S05]  /*0ed0*/  MOV R9, R15 ;  /* 0x0000000f00097202 */ /* 0x000fca0000000f00 */
[----:B------:R-:W-:-:S05]  /*0ee0*/  IMAD.HI.U32 R14, R14, R9, RZ ;  /* 0x000000090e0e7227 */ /* 0x000fca00078e00ff */
[----:B------:R-:W-:-:S05]  /*0ef0*/  IADD3 R14, PT, PT, -R14, RZ, RZ ;  /* 0x000000ff0e0e7210 */ /* 0x000fca0007ffe1ff */
[----:B------:R-:W-:-:S05]  /*0f00*/  IMAD R11, R16, R14, R9 ;  /* 0x0000000e100b7224 */ /* 0x000fca00078e0209 */
[----:B------:R-:W-:-:S13]  /*0f10*/  ISETP.GT.U32.AND P0, PT, R16, R11, PT ;  /* 0x0000000b1000720c */ /* 0x000fda0003f04070 */
[----:B------:R-:W-:Y:S02]  /*0f20*/  @!P0 IADD3 R11, PT, PT, R11, -R16, RZ ;  /* 0x800000100b0b8210 */ /* 0x000fe40007ffe0ff */
[----:B------:R-:W-:Y:S02]  /*0f30*/  ISETP.GE.AND P0, PT, R5, RZ, PT ;  /* 0x000000ff0500720c */ /* 0x000fe40003f06270 */
[----:B------:R-:W-:-:S13]  /*0f40*/  ISETP.GT.U32.AND P2, PT, R16, R11, PT ;  /* 0x0000000b1000720c */ /* 0x000fda0003f44070 */
[----:B------:R-:W-:-:S04]  /*0f50*/  @!P2 IADD3 R11, PT, PT, R11, -R16, RZ ;  /* 0x800000100b0ba210 */ /* 0x000fc80007ffe0ff */
[----:B------:R-:W-:-:S04]  /*0f60*/  MOV R13, R11 ;  /* 0x0000000b000d7202 */ /* 0x000fc80000000f00 */
[----:B------:R-:W-:Y:S02]  /*0f70*/  @!P0 IADD3 R13, PT, PT, -R13, RZ, RZ ;  /* 0x000000ff0d0d8210 */ /* 0x000fe40007ffe1ff */
[----:B------:R-:W-:-:S04]  /*0f80*/  @!P1 LOP3.LUT R13, RZ, R2, RZ, 0x33, !PT ;  /* 0x00000002ff0d9212 */ /* 0x000fc800078e33ff */
[----:B------:R-:W-:-:S04]  /*0f90*/  ISETP.NE.AND P1, PT, R13, R4, PT ;  /* 0x000000040d00720c */ /* 0x000fc80003f25270 */
[----:B------:R-:W-:-:S13]  /*0fa0*/  ISETP.GE.OR P2, PT, R5, R0, P1 ;  /* 0x000000000500720c */ /* 0x000fda0000f46670 */
[----:B------:R-:W-:Y:S05]  /*0fb0*/  @P2 BRA `(.L_x_11) ;  /* 0x00000000005c2947 */ /* 0x000fea0003800000 */
[----:B------:R-:W1:Y:S01]  /*0fc0*/  LDC.64 R6, c[0x0][0x388] ;  /* 0x0000e200ff067b82 */ /* 0x000e620000000a00 */
[C---:B------:R-:W-:Y:S01]  /*0fd0*/  IADD3 R3, PT, PT, R5.reuse, -R2, RZ ;  /* 0x8000000205037210 */ /* 0x040fe20007ffe0ff */
[----:B------:R-:W2:Y:S06]  /*0fe0*/  LDCU UR6, c[0x0][0x3a4] ;  /* 0x00007480ff0677ac */ /* 0x000eac0008000800 */
[----:B------:R-:W3:Y:S01]  /*0ff0*/  LDC.64 R12, c[0x0][0x380] ;  /* 0x0000e000ff0c7b82 */ /* 0x000ee20000000a00 */
[----:B-1----:R-:W-:-:S04]  /*1000*/  IMAD.WIDE R8, R5, 0x4, R6 ;  /* 0x0000000405087825 */ /* 0x002fc800078e0206 */
[----:B------:R-:W-:Y:S01]  /*1010*/  IMAD.WIDE R6, R3, 0x4, R6 ;  /* 0x0000000403067825 */ /* 0x000fe200078e0206 */
[----:B0-----:R-:W4:Y:S03]  /*1020*/  LDG.E R15, desc[UR4][R8.64+-0x4] ;  /* 0xfffffc04080f7981 */ /* 0x001f26000c1e1900 */
[--C-:B------:R-:W-:Y:S02]  /*1030*/  IMAD.WIDE R10, R0, 0x4, R8.reuse ;  /* 0x00000004000a7825 */ /* 0x100fe400078e0208 */
[----:B------:R-:W5:Y:S02]  /*1040*/  LDG.E R0, desc[UR4][R8.64] ;  /* 0x0000000408007981 */ /* 0x000f64000c1e1900 */
[----:B------:R-:W-:Y:S02]  /*1050*/  IMAD.WIDE R2, R2, 0x4, R8 ;  /* 0x0000000402027825 */ /* 0x000fe400078e0208 */
[----:B------:R-:W5:Y:S04]  /*1060*/  LDG.E R11, desc[UR4][R10.64] ;  /* 0x000000040a0b7981 */ /* 0x000f68000c1e1900 */
[----:B------:R-:W2:Y:S04]  /*1070*/  LDG.E R7, desc[UR4][R6.64] ;  /* 0x0000000406077981 */ /* 0x000ea8000c1e1900 */
[----:B------:R-:W4:Y:S01]  /*1080*/  LDG.E R3, desc[UR4][R2.64] ;  /* 0x0000000402037981 */ /* 0x000f22000c1e1900 */
[----:B---3--:R-:W-:-:S04]  /*1090*/  IMAD.WIDE R12, R5, 0x4, R12 ;  /* 0x00000004050c7825 */ /* 0x008fc800078e020c */
[----:B-----5:R-:W-:-:S04]  /*10a0*/  FADD R4, R0, R11 ;  /* 0x0000000b00047221 */ /* 0x020fc80000000000 */
[----:B--2---:R-:W-:-:S04]  /*10b0*/  FADD R4, R4, R7 ;  /* 0x0000000704047221 */ /* 0x004fc80000000000 */
[----:B----4-:R-:W-:-:S04]  /*10c0*/  FADD R4, R4, R3 ;  /* 0x0000000304047221 */ /* 0x010fc80000000000 */
[----:B------:R-:W-:-:S04]  /*10d0*/  FADD R15, R4, R15 ;  /* 0x0000000f040f7221 */ /* 0x000fc80000000000 */
[----:B------:R-:W-:-:S04]  /*10e0*/  FADD R15, R0, R15 ;  /* 0x0000000f000f7221 */ /* 0x000fc80000000000 */
[----:B------:R-:W-:-:S04]  /*10f0*/  FFMA R15, R0, -6, R15 ;  /* 0xc0c00000000f7823 */ /* 0x000fc8000000000f */
[----:B------:R-:W-:-:S05]  /*1100*/  FFMA R15, R15, UR6, R0 ;  /* 0x000000060f0f7c23 */ /* 0x000fca0008000000 */
[----:B------:R0:W-:Y:S01]  /*1110*/  STG.E desc[UR4][R12.64], R15 ;  /* 0x0000000f0c007986 */ /* 0x0001e2000c101904 */
[----:B------:R-:W-:Y:S05]  /*1120*/  BRA `(.L_x_2) ;  /* 0x0000001c00347947 */ /* 0x000fea0003800000 */
.L_x_11:
[C---:B------:R-:W-:Y:S02]  /*1130*/  ISETP.GE.AND P2, PT, R5.reuse, R0, PT ;  /* 0x000000000500720c */ /* 0x040fe40003f46270 */
[----:B------:R-:W-:-:S04]  /*1140*/  IADD3 R11, PT, PT, R5, R2, RZ ;  /* 0x00000002050b7210 */ /* 0x000fc80007ffe0ff */
[----:B------:R-:W-:-:S13]  /*1150*/  ISETP.LE.OR P3, PT, R11, R0, P2 ;  /* 0x000000000b00720c */ /* 0x000fda0001763670 */
        /* <DEDUP_REMOVED lines=8> */
[----:B------:R-:W-:Y:S01]  /*11e0*/  IMAD.WIDE R2, R0, 0x4, R8 ;  /* 0x0000000400027825 */ /* 0x000fe200078e0208 */
[----:B------:R-:W4:Y:S04]  /*11f0*/  LDG.E R15, desc[UR4][R8.64+0x4] ;  /* 0x00000404080f7981 */ /* 0x000f28000c1e1900 */
[----:B------:R-:W5:Y:S04]  /*1200*/  LDG.E R0, desc[UR4][R8.64] ;  /* 0x0000000408007981 */ /* 0x000f68000c1e1900 */
[----:B------:R-:W5:Y:S04]  /*1210*/  LDG.E R3, desc[UR4][R2.64] ;  /* 0x0000000402037981 */ /* 0x000f68000c1e1900 */
[----:B------:R-:W2:Y:S01]  /*1220*/  LDG.E R7, desc[UR4][R6.64] ;  /* 0x0000000406077981 */ /* 0x000ea2000c1e1900 */
[----:B0-----:R-:W-:-:S04]  /*1230*/  IMAD.WIDE R10, R5, 0x4, R10 ;  /* 0x00000004050a7825 */ /* 0x001fc800078e020a */
[----:B-----5:R-:W-:-:S04]  /*1240*/  FADD R4, R0, R3 ;  /* 0x0000000300047221 */ /* 0x020fc80000000000 */
[----:B--2---:R-:W-:-:S04]  /*1250*/  FADD R13, R4, R7 ;  /* 0x00000007040d7221 */ /* 0x004fc80000000000 */
[----:B------:R-:W-:-:S04]  /*1260*/  FADD R13, R0, R13 ;  /* 0x0000000d000d7221 */ /* 0x000fc80000000000 */
[----:B---3--:R-:W-:-:S04]  /*1270*/  FADD R12, R13, R12 ;  /* 0x0000000c0d0c7221 */ /* 0x008fc80000000000 */
[----:B----4-:R-:W-:-:S04]  /*1280*/  FADD R15, R12, R15 ;  /* 0x0000000f0c0f7221 */ /* 0x010fc80000000000 */
[----:B------:R-:W-:-:S04]  /*1290*/  FFMA R15, R0, -6, R15 ;  /* 0xc0c00000000f7823 */ /* 0x000fc8000000000f */
[----:B------:R-:W-:-:S05]  /*12a0*/  FFMA R15, R15, UR6, R0 ;  /* 0x000000060f0f7c23 */ /* 0x000fca0008000000 */
[----:B------:R0:W-:Y:S01]  /*12b0*/  STG.E desc[UR4][R10.64], R15 ;  /* 0x0000000f0a007986 */ /* 0x0001e2000c101904 */
[----:B------:R-:W-:Y:S05]  /*12c0*/  BRA `(.L_x_2) ;  /* 0x0000001800cc7947 */ /* 0x000fea0003800000 */
.L_x_12:
[----:B------:R-:W-:-:S04]  /*12d0*/  ISETP.NE.AND P3, PT, R13, RZ, PT ;  /* 0x000000ff0d00720c */ /* 0x000fc80003f65270 */
        /* <DEDUP_REMOVED lines=25> */
.L_x_13:
[----:B------:R-:W-:Y:S02]  /*1470*/  ISETP.GT.AND P4, PT, R5, R10, PT ;  /* 0x0000000a0500720c */ /* 0x000fe40003f84270 */
[----:B------:R-:W-:-:S04]  /*1480*/  IADD3 R12, PT, PT, R7, R3, -R0 ;  /* 0x00000003070c7210 */ /* 0x000fc80007ffe800 */
[----:B------:R-:W-:-:S13]  /*1490*/  ISETP.GE.OR P5, PT, R5, R12, !P4 ;  /* 0x0000000c0500720c */ /* 0x000fda00067a6670 */
        /* <DEDUP_REMOVED lines=11> */
[----:B------:R-:W2:Y:S04]  /*1550*/  LDG.E R2, desc[UR4][R2.64] ;  /* 0x0000000402027981 */ /* 0x000ea8000c1e1900 */
[----:B------:R-:W5:Y:S01]  /*1560*/  LDG.E R15, desc[UR4][R6.64+0x4] ;  /* 0x00000404060f7981 */ /* 0x000f62000c1e1900 */
        /* <DEDUP_REMOVED lines=10> */
.L_x_14:
[----:B------:R-:W-:-:S13]  /*1610*/  ISETP.LE.OR P5, PT, R5, R10, P1 ;  /* 0x0000000a0500720c */ /* 0x000fda0000fa3670 */
[----:B------:R-:W-:Y:S05]  /*1620*/  @P5 BRA `(.L_x_15) ;  /* 0x0000000000605947 */ /* 0x000fea0003800000 */
[----:B------:R-:W1:Y:S01]  /*1630*/  LDC.64 R6, c[0x0][0x388] ;  /* 0x0000e200ff067b82 */ /* 0x000e620000000a00 */
[C---:B------:R-:W-:Y:S01]  /*1640*/  IADD3 R11, PT, PT, R5.reuse, -R0, RZ ;  /* 0x80000000050b7210 */ /* 0x040fe20007ffe0ff */
[----:B------:R-:W2:Y:S01]  /*1650*/  LDCU UR6, c[0x0][0x3a4] ;  /* 0x00007480ff0677ac */ /* 0x000ea20008000800 */
[----:B------:R-:W-:-:S05]  /*1660*/  IADD3 R3, PT, PT, R5, -R2, RZ ;  /* 0x8000000205037210 */ /* 0x000fca0007ffe0ff */
[----:B------:R-:W3:Y:S01]  /*1670*/  LDC.64 R12, c[0x0][0x380] ;  /* 0x0000e000ff0c7b82 */ /* 0x000ee20000000a00 */
[----:B-1----:R-:W-:-:S04]  /*1680*/  IMAD.WIDE R10, R11, 0x4, R6 ;  /* 0x000000040b0a7825 */ /* 0x002fc800078e0206 */
[--C-:B------:R-:W-:Y:S02]  /*1690*/  IMAD.WIDE R8, R5, 0x4, R6.reuse ;  /* 0x0000000405087825 */ /* 0x100fe400078e0206 */
[----:B0-----:R-:W4:Y:S02]  /*16a0*/  LDG.E R11, desc[UR4][R10.64] ;  /* 0x000000040a0b7981 */ /* 0x001f24000c1e1900 */
[----:B------:R-:W-:Y:S02]  /*16b0*/  IMAD.WIDE R6, R3, 0x4, R6 ;  /* 0x0000000403067825 */ /* 0x000fe400078e0206 */
[----:B------:R-:W4:Y:S02]  /*16c0*/  LDG.E R0, desc[UR4][R8.64] ;  /* 0x0000000408007981 */ /* 0x000f24000c1e1900 */
[----:B------:R-:W-:Y:S02]  /*16d0*/  IMAD.WIDE R2, R2, 0x4, R8 ;  /* 0x0000000402027825 */ /* 0x000fe400078e0208 */
[----:B------:R-:W5:Y:S04]  /*16e0*/  LDG.E R7, desc[UR4][R6.64] ;  /* 0x0000000406077981 */ /* 0x000f68000c1e1900 */
[----:B------:R-:W2:Y:S04]  /*16f0*/  LDG.E R3, desc[UR4][R2.64] ;  /* 0x0000000402037981 */ /* 0x000ea8000c1e1900 */
[----:B------:R-:W2:Y:S01]  /*1700*/  LDG.E R15, desc[UR4][R8.64+-0x4] ;  /* 0xfffffc04080f7981 */ /* 0x000ea2000c1e1900 */
[----:B---3--:R-:W-:-:S04]  /*1710*/  IMAD.WIDE R12, R5, 0x4, R12 ;  /* 0x00000004050c7825 */ /* 0x008fc800078e020c */
[----:B----4-:R-:W-:-:S04]  /*1720*/  FADD R4, R0, R11 ;  /* 0x0000000b00047221 */ /* 0x010fc80000000000 */
[----:B-----5:R-:W-:-:S04]  /*1730*/  FADD R4, R4, R7 ;  /* 0x0000000704047221 */ /* 0x020fc80000000000 */
[----:B--2---:R-:W-:-:S04]  /*1740*/  FADD R4, R4, R3 ;  /* 0x0000000304047221 */ /* 0x004fc80000000000 */
[----:B------:R-:W-:-:S04]  /*1750*/  FADD R15, R4, R15 ;  /* 0x0000000f040f7221 */ /* 0x000fc80000000000 */
[----:B------:R-:W-:-:S04]  /*1760*/  FADD R15, R0, R15 ;  /* 0x0000000f000f7221 */ /* 0x000fc80000000000 */
[----:B------:R-:W-:-:S04]  /*1770*/  FFMA R15, R0, -6, R15 ;  /* 0xc0c00000000f7823 */ /* 0x000fc8000000000f */
[----:B------:R-:W-:-:S05]  /*1780*/  FFMA R15, R15, UR6, R0 ;  /* 0x000000060f0f7c23 */ /* 0x000fca0008000000 */
[----:B------:R0:W-:Y:S01]  /*1790*/  STG.E desc[UR4][R12.64], R15 ;  /* 0x0000000f0c007986 */ /* 0x0001e2000c101904 */
[----:B------:R-:W-:Y:S05]  /*17a0*/  BRA `(.L_x_2) ;  /* 0x0000001400947947 */ /* 0x000fea0003800000 */
.L_x_15:
[----:B------:R-:W-:-:S13]  /*17b0*/  ISETP.GT.AND P5, PT, R11, R7, PT ;  /* 0x000000070b00720c */ /* 0x000fda0003fa4270 */
[----:B------:R-:W-:Y:S05]  /*17c0*/  @!P5 BRA `(.L_x_16) ;  /* 0x00000000005cd947 */ /* 0x000fea0003800000 */
        /* <DEDUP_REMOVED lines=11> */
[----:B------:R-:W5:Y:S04]  /*1880*/  LDG.E R12, desc[UR4][R2.64+-0x4] ;  /* 0xfffffc04020c7981 */ /* 0x000f68000c1e1900 */
[----:B------:R-:W2:Y:S01]  /*1890*/  LDG.E R15, desc[UR4][R2.64+0x4] ;  /* 0x00000404020f7981 */ /* 0x000ea2000c1e1900 */
[----:B0-----:R-:W-:-:S04]  /*18a0*/  IMAD.WIDE R10, R5, 0x4, R10 ;  /* 0x00000004050a7825 */ /* 0x001fc800078e020a */
[----:B---3--:R-:W-:-:S04]  /*18b0*/  FADD R4, R0, R9 ;  /* 0x0000000900047221 */ /* 0x008fc80000000000 */
[----:B----4-:R-:W-:-:S04]  /*18c0*/  FADD R13, R4, R7 ;  /* 0x00000007040d7221 */ /* 0x010fc80000000000 */
[----:B------:R-:W-:-:S04]  /*18d0*/  FADD R13, R0, R13 ;  /* 0x0000000d000d7221 */ /* 0x000fc80000000000 */
[----:B-----5:R-:W-:-:S04]  /*18e0*/  FADD R12, R13, R12 ;  /* 0x0000000c0d0c7221 */ /* 0x020fc80000000000 */
[----:B--2---:R-:W-:-:S04]  /*18f0*/  FADD R15, R12, R15 ;  /* 0x0000000f0c0f7221 */ /* 0x004fc80000000000 */
[----:B------:R-:W-:-:S04]  /*1900*/  FFMA R15, R0, -6, R15 ;  /* 0xc0c00000000f7823 */ /* 0x000fc8000000000f */
[----:B------:R-:W-:-:S05]  /*1910*/  FFMA R15, R15, UR6, R0 ;  /* 0x000000060f0f7c23 */ /* 0x000fca0008000000 */
[----:B------:R0:W-:Y:S01]  /*1920*/  STG.E desc[UR4][R10.64], R15 ;  /* 0x0000000f0a007986 */ /* 0x0001e2000c101904 */
[----:B------:R-:W-:Y:S05]  /*1930*/  BRA `(.L_x_2) ;  /* 0x0000001400307947 */ /* 0x000fea0003800000 */
.L_x_16:
        /* <DEDUP_REMOVED lines=26> */
.L_x_17:
[-C--:B------:R-:W-:Y:S02]  /*1ae0*/  IABS R14, R0.reuse ;  /* 0x00000000000e7213 */ /* 0x080fe40000000000 */
[----:B------:R-:W-:Y:S02]  /*1af0*/  IABS R13, R0 ;  /* 0x00000000000d7213 */ /* 0x000fe40000000000 */
[----:B------:R-:W1:Y:S08]  /*1b00*/  I2F.RP R3, R14 ;  /* 0x0000000e00037306 */ /* 0x000e700000209400 */
[----:B-1----:R-:W1:Y:S02]  /*1b10*/  MUFU.RCP R3, R3 ;  /* 0x0000000300037308 */ /* 0x002e640000001000 */
[----:B-1----:R-:W-:-:S06]  /*1b20*/  IADD3 R10, PT, PT, R3, 0xffffffe, RZ ;  /* 0x0ffffffe030a7810 */ /* 0x002fcc0007ffe0ff */
[----:B------:R1:W2:Y:S02]  /*1b30*/  F2I.FTZ.U32.TRUNC.NTZ R11, R10 ;  /* 0x0000000a000b7305 */ /* 0x0002a4000021f000 */
[----:B-1----:R-:W-:Y:S01]  /*1b40*/  HFMA2 R10, -RZ, RZ, 0, 0 ;  /* 0x00000000ff0a7431 */ /* 0x002fe200000001ff */
[----:B--2---:R-:W-:-:S05]  /*1b50*/  IADD3 R7, PT, PT, RZ, -R11, RZ ;  /* 0x8000000bff077210 */ /* 0x004fca0007ffe0ff */
[----:B------:R-:W-:-:S04]  /*1b60*/  IMAD R7, R7, R14, RZ ;  /* 0x0000000e07077224 */ /* 0x000fc800078e02ff */
[----:B------:R-:W-:Y:S01]  /*1b70*/  IMAD.HI.U32 R12, R11, R7, R10 ;  /* 0x000000070b0c7227 */ /* 0x000fe200078e000a */
[----:B------:R-:W-:-:S05]  /*1b80*/  IADD3 R7, PT, PT, RZ, -R13, RZ ;  /* 0x8000000dff077210 */ /* 0x000fca0007ffe0ff */
[----:B------:R-:W-:-:S04]  /*1b90*/  IMAD.HI.U32 R12, R12, R9, RZ ;  /* 0x000000090c0c7227 */ /* 0x000fc800078e00ff */
[----:B------:R-:W-:-:S05]  /*1ba0*/  IMAD R9, R12, R7, R9 ;  /* 0x000000070c097224 */ /* 0x000fca00078e0209 */
[----:B------:R-:W-:-:S13]  /*1bb0*/  ISETP.GT.U32.AND P5, PT, R14, R9, PT ;  /* 0x000000090e00720c */ /* 0x000fda0003fa4070 */
[----:B------:R-:W-:Y:S02]  /*1bc0*/  @!P5 IADD3 R9, PT, PT, R9, -R14, RZ ;  /* 0x8000000e0909d210 */ /* 0x000fe40007ffe0ff */
[----:B------:R-:W-:Y:S02]  /*1bd0*/  ISETP.NE.AND P5, PT, R0, RZ, PT ;  /* 0x000000ff0000720c */ /* 0x000fe40003fa5270 */
[----:B------:R-:W-:-:S13]  /*1be0*/  ISETP.GT.U32.AND P6, PT, R14, R9, PT ;  /* 0x000000090e00720c */ /* 0x000fda0003fc4070 */
[----:B------:R-:W-:-:S04]  /*1bf0*/  @!P6 IADD3 R9, PT, PT, R9, -R14, RZ ;  /* 0x8000000e0909e210 */ /* 0x000fc80007ffe0ff */
[----:B------:R-:W-:Y:S02]  /*1c00*/  @!P0 IADD3 R9, PT, PT, -R9, RZ, RZ ;  /* 0x000000ff09098210 */ /* 0x000fe40007ffe1ff */
[----:B------:R-:W-:-:S04]  /*1c10*/  @!P5 LOP3.LUT R9, RZ, R0, RZ, 0x33, !PT ;  /* 0x00000000ff09d212 */ /* 0x000fc800078e33ff */
[----:B------:R-:W-:-:S13]  /*1c20*/  ISETP.NE.AND P0, PT, R9, RZ, PT ;  /* 0x000000ff0900720c */ /* 0x000fda0003f05270 */
        /* <DEDUP_REMOVED lines=24> */
.L_x_18:
[----:B------:R-:W-:-:S13]  /*1db0*/  ISETP.NE.AND P0, PT, R9, R4, PT ;  /* 0x000000040900720c */ /* 0x000fda0003f05270 */
        /* <DEDUP_REMOVED lines=24> */
.L_x_19:
[----:B------:R-:W-:-:S13]  /*1f40*/  ISETP.NE.AND P0, PT, R9, R6, PT ;  /* 0x000000060900720c */ /* 0x000fda0003f05270 */
[----:B------:R-:W-:Y:S05]  /*1f50*/  @P0 BRA `(.L_x_20) ;  /* 0x0000000000600947 */ /* 0x000fea0003800000 */
[----:B------:R-:W1:Y:S01]  /*1f60*/  LDC.64 R6, c[0x0][0x388] ;  /* 0x0000e200ff067b82 */ /* 0x000e620000000a00 */
[C---:B------:R-:W-:Y:S01]  /*1f70*/  IADD3 R3, PT, PT, R5.reuse, -R0, RZ ;  /* 0x8000000005037210 */ /* 0x040fe20007ffe0ff */
[----:B------:R-:W2:Y:S01]  /*1f80*/  LDCU UR6, c[0x0][0x3a4] ;  /* 0x00007480ff0677ac */ /* 0x000ea20008000800 */
[C---:B------:R-:W-:Y:S01]  /*1f90*/  IADD3 R13, PT, PT, R5.reuse, -R2, RZ ;  /* 0x80000002050d7210 */ /* 0x040fe20007ffe0ff */
[----:B-1----:R-:W-:-:S04]  /*1fa0*/  IMAD.WIDE R8, R5, 0x4, R6 ;  /* 0x0000000405087825 */ /* 0x002fc800078e0206 */
[----:B------:R-:W-:Y:S01]  /*1fb0*/  IMAD.WIDE R2, R3, 0x4, R6 ;  /* 0x0000000403027825 */ /* 0x000fe200078e0206 */
[----:B0-----:R-:W3:Y:S03]  /*1fc0*/  LDG.E R14, desc[UR4][R8.64+-0x4] ;  /* 0xfffffc04080e7981 */ /* 0x001ee6000c1e1900 */
[----:B------:R-:W-:Y:S02]  /*1fd0*/  IMAD.WIDE R10, R0, 0x4, R8 ;  /* 0x00000004000a7825 */ /* 0x000fe400078e0208 */
[----:B------:R-:W4:Y:S02]  /*1fe0*/  LDG.E R2, desc[UR4][R2.64] ;  /* 0x0000000402027981 */ /* 0x000f24000c1e1900 */
[----:B------:R-:W-:Y:S02]  /*1ff0*/  IMAD.WIDE R6, R13, 0x4, R6 ;  /* 0x000000040d067825 */ /* 0x000fe400078e0206 */
[----:B------:R-:W4:Y:S01]  /*2000*/  LDG.E R11, desc[UR4][R10.64] ;  /* 0x000000040a0b7981 */ /* 0x000f22000c1e1900 */
[----:B------:R-:W0:Y:S03]  /*2010*/  LDC.64 R12, c[0x0][0x380] ;  /* 0x0000e000ff0c7b82 */ /* 0x000e260000000a00 */
[----:B------:R-:W5:Y:S04]  /*2020*/  LDG.E R7, desc[UR4][R6.64] ;  /* 0x0000000406077981 */ /* 0x000f68000c1e1900 */
[----:B------:R-:W2:Y:S01]  /*2030*/  LDG.E R0, desc[UR4][R8.64] ;  /* 0x0000000408007981 */ /* 0x000ea2000c1e1900 */
[----:B0-----:R-:W-:-:S04]  /*2040*/  IMAD.WIDE R12, R5, 0x4, R12 ;  /* 0x00000004050c7825 */ /* 0x001fc800078e020c */
[----:B----4-:R-:W-:-:S04]  /*2050*/  FADD R4, R2, R11 ;  /* 0x0000000b02047221 */ /* 0x010fc80000000000 */
[----:B-----5:R-:W-:-:S04]  /*2060*/  FADD R15, R4, R7 ;  /* 0x00000007040f7221 */ /* 0x020fc80000000000 */
[----:B--2---:R-:W-:-:S04]  /*2070*/  FADD R15, R0, R15 ;  /* 0x0000000f000f7221 */ /* 0x004fc80000000000 */
[----:B---3--:R-:W-:-:S04]  /*2080*/  FADD R15, R15, R14 ;  /* 0x0000000e0f0f7221 */ /* 0x008fc80000000000 */
[----:B------:R-:W-:-:S04]  /*2090*/  FADD R15, R0, R15 ;  /* 0x0000000f000f7221 */ /* 0x000fc80000000000 */
[----:B------:R-:W-:-:S04]  /*20a0*/  FFMA R15, R0, -6, R15 ;  /* 0xc0c00000000f7823 */ /* 0x000fc8000000000f */
[----:B------:R-:W-:-:S05]  /*20b0*/  FFMA R15, R15, UR6, R0 ;  /* 0x000000060f0f7c23 */ /* 0x000fca0008000000 */
[----:B------:R0:W-:Y:S01]  /*20c0*/  STG.E desc[UR4][R12.64], R15 ;  /* 0x0000000f0c007986 */ /* 0x0001e2000c101904 */
[----:B------:R-:W-:Y:S05]  /*20d0*/  BRA `(.L_x_2) ;  /* 0x0000000c00487947 */ /* 0x000fea0003800000 */
.L_x_20:
        /* <DEDUP_REMOVED lines=20> */
[----:B------:R-:W-:-:S04]  /*2220*/  FADD R15, R0, R15 ;  /* 0x0000000f000f7221 */ /* 0x000fc80000000000 */
[----:B---3--:R-:W-:-:S04]  /*2230*/  FADD R15, R15, R14 ;  /* 0x0000000e0f0f7221 */ /* 0x008fc80000000000 */
[----:B------:R-:W-:-:S04]  /*2240*/  FFMA R15, R0, -6, R15 ;  /* 0xc0c00000000f7823 */ /* 0x000fc8000000000f */
[----:B------:R-:W-:-:S05]  /*2250*/  FFMA R15, R15, UR6, R0 ;  /* 0x000000060f0f7c23 */ /* 0x000fca0008000000 */
[----:B------:R0:W-:Y:S01]  /*2260*/  STG.E desc[UR4][R12.64], R15 ;  /* 0x0000000f0c007986 */ /* 0x0001e2000c101904 */
[----:B------:R-:W-:Y:S05]  /*2270*/  BRA `(.L_x_2) ;  /* 0x0000000800e07947 */ /* 0x000fea0003800000 */
.L_x_21:
        /* <DEDUP_REMOVED lines=8> */
[--C-:B------:R-:W-:Y:S01]  /*2300*/  IMAD.WIDE R10, R0, 0x4, R8.reuse ;  /* 0x00000004000a7825 */ /* 0x100fe200078e0208 */
[----:B------:R-:W5:Y:S04]  /*2310*/  LDG.E R17, desc[UR4][R8.64+0x4] ;  /* 0x0000040408117981 */ /* 0x000f68000c1e1900 */
[----:B------:R-:W2:Y:S01]  /*2320*/  LDG.E R0, desc[UR4][R8.64] ;  /* 0x0000000408007981 */ /* 0x000ea2000c1e1900 */
[----:B------:R-:W-:-:S03]  /*2330*/  IMAD.WIDE R2, R2, 0x4, R8 ;  /* 0x0000000402027825 */ /* 0x000fc600078e0208 */
[----:B------:R-:W2:Y:S04]  /*2340*/  LDG.E R11, desc[UR4][R10.64] ;  /* 0x000000040a0b7981 */ /* 0x000ea8000c1e1900 */
[----:B------:R-:W4:Y:S04]  /*2350*/  LDG.E R7, desc[UR4][R6.64] ;  /* 0x0000000406077981 */ /* 0x000f28000c1e1900 */
[----:B------:R-:W5:Y:S01]  /*2360*/  LDG.E R3, desc[UR4][R2.64] ;  /* 0x0000000402037981 */ /* 0x000f62000c1e1900 */
[----:B---3--:R-:W-:-:S04]  /*2370*/  IMAD.WIDE R12, R5, 0x4, R12 ;  /* 0x00000004050c7825 */ /* 0x008fc800078e020c */
[----:B--2---:R-:W-:-:S04]  /*2380*/  FADD R4, R0, R11 ;  /* 0x0000000b00047221 */ /* 0x004fc80000000000 */
[----:B----4-:R-:W-:-:S04]  /*2390*/  FADD R4, R4, R7 ;  /* 0x0000000704047221 */ /* 0x010fc80000000000 */
[----:B-----5:R-:W-:-:S04]  /*23a0*/  FADD R4, R4, R3 ;  /* 0x0000000304047221 */ /* 0x020fc80000000000 */
[----:B------:R-:W-:-:S04]  /*23b0*/  FADD R4, R4, R15 ;  /* 0x0000000f04047221 */ /* 0x000fc80000000000 */
[----:B------:R-:W-:-:S04]  /*23c0*/  FADD R17, R4, R17 ;  /* 0x0000001104117221 */ /* 0x000fc80000000000 */
[----:B------:R-:W-:-:S04]  /*23d0*/  FFMA R17, R0, -6, R17 ;  /* 0xc0c0000000117823 */ /* 0x000fc80000000011 */
[----:B------:R-:W-:-:S05]  /*23e0*/  FFMA R17, R17, UR6, R0 ;  /* 0x0000000611117c23 */ /* 0x000fca0008000000 */
[----:B------:R0:W-:Y:S01]  /*23f0*/  STG.E desc[UR4][R12.64], R17 ;  /* 0x000000110c007986 */ /* 0x0001e2000c101904 */
[----:B------:R-:W-:Y:S05]  /*2400*/  BRA `(.L_x_2) ;  /* 0x00000008007c7947 */ /* 0x000fea0003800000 */
.L_x_22:
[----:B------:R-:W-:Y:S05]  /*2410*/  @!P4 BRA `(.L_x_23) ;  /* 0x000000000064c947 */ /* 0x000fea0003800000 */
        /* <DEDUP_REMOVED lines=25> */
.L_x_23:
[----:B------:R-:W-:-:S13]  /*25b0*/  ISETP.GE.AND P0, PT, R9, R2, PT ;  /* 0x000000020900720c */ /* 0x000fda0003f06270 */
        /* <DEDUP_REMOVED lines=25> */
.L_x_24:
[----:B------:R-:W-:-:S13]  /*2750*/  ISETP.GT.AND P0, PT, R9, R8, PT ;  /* 0x000000080900720c */ /* 0x000fda0003f04270 */
[----:B------:R-:W-:Y:S05]  /*2760*/  @!P0 BRA `(.L_x_25) ;  /* 0x0000000000648947 */ /* 0x000fea0003800000 */
[----:B------:R-:W1:Y:S01]  /*2770*/  LDC.64 R8, c[0x0][0x388] ;  /* 0x0000e200ff087b82 */ /* 0x000e620000000a00 */
[C---:B------:R-:W-:Y:S01]  /*2780*/  IADD3 R3, PT, PT, R5.reuse, -R0, RZ ;  /* 0x8000000005037210 */ /* 0x040fe20007ffe0ff */
[----:B------:R-:W2:Y:S01]  /*2790*/  LDCU UR6, c[0x0][0x3a4] ;  /* 0x00007480ff0677ac */ /* 0x000ea20008000800 */
[C---:B------:R-:W-:Y:S01]  /*27a0*/  IADD3 R13, PT, PT, R5.reuse, -R2, RZ ;  /* 0x80000002050d7210 */ /* 0x040fe20007ffe0ff */
[----:B-1----:R-:W-:-:S04]  /*27b0*/  IMAD.WIDE R6, R5, 0x4, R8 ;  /* 0x0000000405067825 */ /* 0x002fc800078e0208 */
[----:B------:R-:W-:Y:S01]  /*27c0*/  IMAD.WIDE R2, R3, 0x4, R8 ;  /* 0x0000000403027825 */ /* 0x000fe200078e0208 */
[----:B0-----:R-:W3:Y:S03]  /*27d0*/  LDG.E R14, desc[UR4][R6.64+-0x4] ;  /* 0xfffffc04060e7981 */ /* 0x001ee6000c1e1900 */
[----:B------:R-:W-:Y:S01]  /*27e0*/  IMAD.WIDE R10, R0, 0x4, R6 ;  /* 0x00000004000a7825 */ /* 0x000fe200078e0206 */
[----:B------:R-:W4:Y:S03]  /*27f0*/  LDG.E R17, desc[UR4][R6.64+0x4] ;  /* 0x0000040406117981 */ /* 0x000f26000c1e1900 */
[----:B------:R-:W-:Y:S01]  /*2800*/  IMAD.WIDE R8, R13, 0x4, R8 ;  /* 0x000000040d087825 */ /* 0x000fe200078e0208 */
[----:B------:R-:W5:Y:S01]  /*2810*/  LDG.E R2, desc[UR4][R2.64] ;  /* 0x0000000402027981 */ /* 0x000f62000c1e1900 */
[----:B------:R-:W0:Y:S03]  /*2820*/  LDC.64 R12, c[0x0][0x380] ;  /* 0x0000e000ff0c7b82 */ /* 0x000e260000000a00 */
[----:B------:R-:W5:Y:S04]  /*2830*/  LDG.E R11, desc[UR4][R10.64] ;  /* 0x000000040a0b7981 */ /* 0x000f68000c1e1900 */
[----:B------:R-:W2:Y:S04]  /*2840*/  LDG.E R9, desc[UR4][R8.64] ;  /* 0x0000000408097981 */ /* 0x000ea8000c1e1900 */
[----:B------:R-:W3:Y:S01]  /*2850*/  LDG.E R0, desc[UR4][R6.64] ;  /* 0x0000000406007981 */ /* 0x000ee2000c1e1900 */
[----:B0-----:R-:W-:-:S04]  /*2860*/  IMAD.WIDE R12, R5, 0x4, R12 ;  /* 0x00000004050c7825 */ /* 0x001fc800078e020c */
[----:B-----5:R-:W-:-:S04]  /*2870*/  FADD R4, R2, R11 ;  /* 0x0000000b02047221 */ /* 0x020fc80000000000 */
[----:B--2---:R-:W-:-:S04]  /*2880*/  FADD R15, R4, R9 ;  /* 0x00000009040f7221 */ /* 0x004fc80000000000 */
[----:B---3--:R-:W-:-:S04]  /*2890*/  FADD R15, R0, R15 ;  /* 0x0000000f000f7221 */ /* 0x008fc80000000000 */
[----:B------:R-:W-:-:S04]  /*28a0*/  FADD R14, R15, R14 ;  /* 0x0000000e0f0e7221 */ /* 0x000fc80000000000 */
[----:B----4-:R-:W-:-:S04]  /*28b0*/  FADD R17, R14, R17 ;  /* 0x000000110e117221 */ /* 0x010fc80000000000 */
[----:B------:R-:W-:-:S04]  /*28c0*/  FFMA R17, R0, -6, R17 ;  /* 0xc0c0000000117823 */ /* 0x000fc80000000011 */
[----:B------:R-:W-:-:S05]  /*28d0*/  FFMA R17, R17, UR6, R0 ;  /* 0x0000000611117c23 */ /* 0x000fca0008000000 */
[----:B------:R0:W-:Y:S01]  /*28e0*/  STG.E desc[UR4][R12.64], R17 ;  /* 0x000000110c007986 */ /* 0x0001e2000c101904 */
[----:B------:R-:W-:Y:S05]  /*28f0*/  BRA `(.L_x_2) ;  /* 0x0000000400407947 */ /* 0x000fea0003800000 */
.L_x_25:
[----:B------:R-:W-:Y:S05]  /*2900*/  @P1 BRA `(.L_x_26) ;  /* 0x0000000000681947 */ /* 0x000fea0003800000 */
[----:B------:R-:W1:Y:S01]  /*2910*/  LDC.64 R8, c[0x0][0x388] ;  /* 0x0000e200ff087b82 */ /* 0x000e620000000a00 */
[C---:B------:R-:W-:Y:S01]  /*2920*/  IADD3 R11, PT, PT, R5.reuse, -R0, RZ ;  /* 0x80000000050b7210 */ /* 0x040fe20007ffe0ff */
[----:B------:R-:W2:Y:S01]  /*2930*/  LDCU UR6, c[0x0][0x3a4] ;  /* 0x00007480ff0677ac */ /* 0x000ea20008000800 */
[----:B------:R-:W-:-:S05]  /*2940*/  IADD3 R3, PT, PT, R5, -R2, RZ ;  /* 0x8000000205037210 */ /* 0x000fca0007ffe0ff */
[----:B------:R-:W3:Y:S01]  /*2950*/  LDC.64 R14, c[0x0][0x380] ;  /* 0x0000e000ff0e7b82 */ /* 0x000ee20000000a00 */
[----:B-1----:R-:W-:-:S04]  /*2960*/  IMAD.WIDE R6, R5, 0x4, R8 ;  /* 0x0000000405067825 */ /* 0x002fc800078e0208 */
[----:B------:R-:W-:Y:S01]  /*2970*/  IMAD.WIDE R10, R11, 0x4, R8 ;  /* 0x000000040b0a7825 */ /* 0x000fe200078e0208 */
[----:B0-----:R-:W4:Y:S03]  /*2980*/  LDG.E R17, desc[UR4][R6.64+-0x4] ;  /* 0xfffffc0406117981 */ /* 0x001f26000c1e1900 */
[----:B------:R-:W-:Y:S02]  /*2990*/  IMAD.WIDE R12, R0, 0x4, R6 ;  /* 0x00000004000c7825 */ /* 0x000fe400078e0206 */
[----:B------:R-:W5:Y:S02]  /*29a0*/  LDG.E R10, desc[UR4][R10.64] ;  /* 0x000000040a0a7981 */ /* 0x000f64000c1e1900 */
[----:B------:R-:W-:Y:S02]  /*29b0*/  IMAD.WIDE R8, R3, 0x4, R8 ;  /* 0x0000000403087825 */ /* 0x000fe400078e0208 */
[----:B------:R-:W5:Y:S02]  /*29c0*/  LDG.E R13, desc[UR4][R12.64] ;  /* 0x000000040c0d7981 */ /* 0x000f64000c1e1900 */
[----:B------:R-:W-:-:S02]  /*29d0*/  IMAD.WIDE R2, R2, 0x4, R6 ;  /* 0x0000000402027825 */ /* 0x000fc400078e0206 */
[----:B------:R-:W2:Y:S04]  /*29e0*/  LDG.E R9, desc[UR4][R8.64] ;  /* 0x0000000408097981 */ /* 0x000ea8000c1e1900 */
[----:B------:R-:W4:Y:S04]  /*29f0*/  LDG.E R3, desc[UR4][R2.64] ;  /* 0x0000000402037981 */ /* 0x000f28000c1e1900 */
        /* <DEDUP_REMOVED lines=11> */
.L_x_26:
        /* <DEDUP_REMOVED lines=27> */
.L_x_27:
        /* <DEDUP_REMOVED lines=10> */
[----:B------:R-:W5:Y:S04]  /*2d00*/  LDG.E R10, desc[UR4][R10.64] ;  /* 0x000000040a0a7981 */ /* 0x000f68000c1e1900 */
[----:B------:R-:W5:Y:S01]  /*2d10*/  LDG.E R13, desc[UR4][R12.64] ;  /* 0x000000040c0d7981 */ /* 0x000f62000c1e1900 */
[----:B------:R-:W-:-:S02]  /*2d20*/  IMAD.WIDE R14, R2, 0x4, R6 ;  /* 0x00000004020e7825 */ /* 0x000fc400078e0206 */
[----:B------:R-:W0:Y:S01]  /*2d30*/  LDC.64 R2, c[0x0][0x380] ;  /* 0x0000e000ff027b82 */ /* 0x000e220000000a00 */
[----:B------:R-:W2:Y:S04]  /*2d40*/  LDG.E R9, desc[UR4][R8.64] ;  /* 0x0000000408097981 */ /* 0x000ea8000c1e1900 */
[----:B------:R-:W3:Y:S04]  /*2d50*/  LDG.E R15, desc[UR4][R14.64] ;  /* 0x000000040e0f7981 */ /* 0x000ee8000c1e1900 */
[----:B------:R-:W4:Y:S01]  /*2d60*/  LDG.E R0, desc[UR4][R6.64] ;  /* 0x0000000406007981 */ /* 0x000f22000c1e1900 */
        /* <DEDUP_REMOVED lines=8> */
[----:B------:R0:W-:Y:S02]  /*2df0*/  STG.E desc[UR4][R2.64], R19 ;  /* 0x0000001302007986 */ /* 0x0001e4000c101904 */
.L_x_2:
[----:B------:R-:W-:Y:S05]  /*2e00*/  BSYNC.RECONVERGENT B0 ;  /* 0x0000000000007941 */ /* 0x000fea0003800200 */
.L_x_0:
[----:B0-----:R-:W0:Y:S01]  /*2e10*/  LDC.64 R2, c[0x0][0x390] ;  /* 0x0000e400ff027b82 */ /* 0x001e220000000a00 */
[----:B------:R-:W5:Y:S01]  /*2e20*/  LDCU UR6, c[0x0][0x3a8] ;  /* 0x00007500ff0677ac */ /* 0x000f620008000800 */
[----:B0-----:R-:W-:-:S05]  /*2e30*/  IMAD.WIDE R2, R5, 0x4, R2 ;  /* 0x0000000405027825 */ /* 0x001fca00078e0202 */
[----:B--2---:R-:W5:Y:S02]  /*2e40*/  LDG.E R7, desc[UR4][R2.64] ;  /* 0x0000000402077981 */ /* 0x004f64000c1e1900 */
[----:B-----5:R-:W-:-:S13]  /*2e50*/  FSETP.NEU.AND P0, PT, R7, UR6, PT ;  /* 0x0000000607007c0b */ /* 0x020fda000bf0d000 */
[----:B------:R-:W-:Y:S05]  /*2e60*/  @!P0 EXIT ;  /* 0x000000000000894d */ /* 0x000fea0003800000 */
[----:B------:R-:W0:Y:S02]  /*2e70*/  LDC.64 R2, c[0x0][0x380] ;  /* 0x0000e000ff027b82 */ /* 0x000e240000000a00 */
[----:B0-----:R-:W-:-:S05]  /*2e80*/  IMAD.WIDE R2, R5, 0x4, R2 ;  /* 0x0000000405027825 */ /* 0x001fca00078e0202 */
[----:B------:R-:W-:Y:S01]  /*2e90*/  STG.E desc[UR4][R2.64], R7 ;  /* 0x0000000702007986 */ /* 0x000fe2000c101904 */
[----:B------:R-:W-:Y:S05]  /*2ea0*/  EXIT ;  /* 0x000000000000794d */ /* 0x000fea0003800000 */
.L_x_28:
[----:B------:R-:W-:-:S00]  /*2eb0*/  BRA `(.L_x_28) ;  /* 0xfffffffc00fc7947 */ /* 0x000fc0000383ffff */
[----:B------:R-:W-:-:S00]  /*2ec0*/  NOP ;  /* 0x0000000000007918 */ /* 0x000fc00000000000 */
        /* <DEDUP_REMOVED lines=11> */
.L_x_39:


//--------------------- .text._Z5gpuItPfS_S_iiiff --------------------------
	.section	.text._Z5gpuItPfS_S_iiiff,"ax",@progbits
	.align	128
        .global         _Z5gpuItPfS_S_iiiff
        .type           _Z5gpuItPfS_S_iiiff,@function
        .size           _Z5gpuItPfS_S_iiiff,(.L_x_40 - _Z5gpuItPfS_S_iiiff)
        .other          _Z5gpuItPfS_S_iiiff,@"STO_CUDA_ENTRY STV_DEFAULT"
_Z5gpuItPfS_S_iiiff:
.text._Z5gpuItPfS_S_iiiff:
[----:B------:R-:W-:Y:S01]  /*0000*/  LDC R1, c[0x0][0x37c] ;  /* 0x0000df00ff017b82 */ /* 0x000fe20000000800 */
[----:B------:R-:W0:Y:S07]  /*0010*/  S2R R0, SR_TID.X ;  /* 0x0000000000007919 */ /* 0x000e2e0000002100 */
[----:B------:R-:W1:Y:S01]  /*0020*/  LDC.64 R2, c[0x0][0x398] ;  /* 0x0000e600ff027b82 */ /* 0x000e620000000a00 */
[----:B------:R-:W2:Y:S07]  /*0030*/  LDCU UR5, c[0x0][0x3a0] ;  /* 0x00007400ff0577ac */ /* 0x000eae0008000800 */
[----:B------:R-:W0:Y:S08]  /*0040*/  S2UR UR4, SR_CTAID.X ;  /* 0x00000000000479c3 */ /* 0x000e300000002500 */
[----:B------:R-:W0:Y:S01]  /*0050*/  LDC R5, c[0x0][0x360] ;  /* 0x0000d800ff057b82 */ /* 0x000e220000000800 */
[----:B-1----:R-:W-:-:S02]  /*0060*/  IMAD R9, R3, R2, RZ ;  /* 0x0000000203097224 */ /* 0x002fc400078e02ff */
[----:B0-----:R-:W-:Y:S02]  /*0070*/  IMAD R3, R5, UR4, R0 ;  /* 0x0000000405037c24 */ /* 0x001fe4000f8e0200 */
[----:B--2---:R-:W-:-:S05]  /*0080*/  IMAD R0, R9, UR5, RZ ;  /* 0x0000000509007c24 */ /* 0x004fca000f8e02ff */
[----:B------:R-:W-:-:S13]  /*0090*/  ISETP.GE.AND P0, PT, R3, R0, PT ;  /* 0x000000000300720c */ /* 0x000fda0003f06270 */
[----:B------:R-:W-:Y:S05]  /*00a0*/  @P0 EXIT ;  /* 0x000000000000094d */ /* 0x000fea0003800000 */
[----:B------:R-:W-:Y:S01]  /*00b0*/  ISETP.NE.AND P0, PT, R3, RZ, PT ;  /* 0x000000ff0300720c */ /* 0x000fe20003f05270 */
[----:B------:R-:W0:Y:S01]  /*00c0*/  LDCU.64 UR4, c[0x0][0x358] ;  /* 0x00006b00ff0477ac */ /* 0x000e220008000a00 */
[----:B------:R-:W-:Y:S11]  /*00d0*/  BSSY.RECONVERGENT B0, `(.L_x_29) ;  /* 0x00000be000007945 */ /* 0x000ff60003800200 */
[----:B------:R-:W-:Y:S05]  /*00e0*/  @P0 BRA `(.L_x_30) ;  /* 0x00000000003c0947 */ /* 0x000fea0003800000 */
[----:B------:R-:W0:Y:S01]  /*00f0*/  LDC.64 R4, c[0x0][0x388] ;  /* 0x0000e200ff047b82 */ /* 0x000e220000000a00 */
[----:B------:R-:W1:Y:S07]  /*0100*/  LDCU UR6, c[0x0][0x3a4] ;  /* 0x00007480ff0677ac */ /* 0x000e6e0008000800 */
[----:B------:R-:W2:Y:S01]  /*0110*/  LDC.64 R6, c[0x0][0x388] ;  /* 0x0000e200ff067b82 */ /* 0x000ea20000000a00 */
[----:B0-----:R-:W3:Y:S04]  /*0120*/  LDG.E R0, desc[UR4][R4.64] ;  /* 0x0000000404007981 */ /* 0x001ee8000c1e1900 */
[----:B------:R-:W3:Y:S01]  /*0130*/  LDG.E R11, desc[UR4][R4.64+0x4] ;  /* 0x00000404040b7981 */ /* 0x000ee2000c1e1900 */
[----:B--2---:R-:W-:-:S06]  /*0140*/  IMAD.WIDE R6, R2, 0x4, R6 ;  /* 0x0000000402067825 */ /* 0x004fcc00078e0206 */
[----:B------:R-:W2:Y:S01]  /*0150*/  LDG.E R6, desc[UR4][R6.64] ;  /* 0x0000000406067981 */ /* 0x000ea2000c1e1900 */
[----:B------:R-:W0:Y:S01]  /*0160*/  LDC.64 R8, c[0x0][0x380] ;  /* 0x0000e000ff087b82 */ /* 0x000e220000000a00 */
[----:B---3--:R-:W-:-:S04]  /*0170*/  FADD R11, R0, R11 ;  /* 0x0000000b000b7221 */ /* 0x008fc80000000000 */
[----:B------:R-:W-:-:S04]  /*0180*/  FADD R11, R0, R11 ;  /* 0x0000000b000b7221 */ /* 0x000fc80000000000 */
[----:B--2---:R-:W-:-:S04]  /*0190*/  FADD R11, R11, R6 ;  /* 0x000000060b0b7221 */ /* 0x004fc80000000000 */
[----:B------:R-:W-:-:S04]  /*01a0*/  FFMA R11, R0, -4, R11 ;  /* 0xc0800000000b7823 */ /* 0x000fc8000000000b */
[----:B-1----:R-:W-:-:S05]  /*01b0*/  FFMA R11, R11, UR6, R0 ;  /* 0x000000060b0b7c23 */ /* 0x002fca0008000000 */
[----:B0-----:R0:W-:Y:S01]  /*01c0*/  STG.E desc[UR4][R8.64], R11 ;  /* 0x0000000b08007986 */ /* 0x0011e2000c101904 */
[----:B------:R-:W-:Y:S05]  /*01d0*/  BRA `(.L_x_31) ;  /* 0x0000000800b47947 */ /* 0x000fea0003800000 */
.L_x_30:
        /* <DEDUP_REMOVED lines=9> */
[----:B------:R-:W4:Y:S04]  /*0270*/  LDG.E R11, desc[UR4][R4.64+-0x4] ;  /* 0xfffffc04040b7981 */ /* 0x000f28000c1e1900 */
[----:B------:R-:W5:Y:S01]  /*0280*/  LDG.E R6, desc[UR4][R6.64] ;  /* 0x0000000406067981 */ /* 0x000f62000c1e1900 */
[----:B---3--:R-:W-:-:S04]  /*0290*/  IMAD.WIDE R8, R3, 0x4, R8 ;  /* 0x0000000403087825 */ /* 0x008fc800078e0208 */
[----:B----4-:R-:W-:-:S04]  /*02a0*/  FADD R11, R0, R11 ;  /* 0x0000000b000b7221 */ /* 0x010fc80000000000 */
[----:B------:R-:W-:-:S04]  /*02b0*/  FADD R11, R0, R11 ;  /* 0x0000000b000b7221 */ /* 0x000fc80000000000 */
[----:B-----5:R-:W-:-:S04]  /*02c0*/  FADD R11, R11, R6 ;  /* 0x000000060b0b7221 */ /* 0x020fc80000000000 */
[----:B------:R-:W-:-:S04]  /*02d0*/  FFMA R11, R0, -4, R11 ;  /* 0xc0800000000b7823 */ /* 0x000fc8000000000b */
[----:B--2---:R-:W-:-:S05]  /*02e0*/  FFMA R11, R11, UR6, R0 ;  /* 0x000000060b0b7c23 */ /* 0x004fca0008000000 */
[----:B------:R1:W-:Y:S01]  /*02f0*/  STG.E desc[UR4][R8.64], R11 ;  /* 0x0000000b08007986 */ /* 0x0003e2000c101904 */
[----:B------:R-:W-:Y:S05]  /*0300*/  BRA `(.L_x_31) ;  /* 0x0000000800687947 */ /* 0x000fea0003800000 */
.L_x_32:
        /* <DEDUP_REMOVED lines=9> */
[----:B------:R-:W0:Y:S03]  /*03a0*/  LDC.64 R8, c[0x0][0x380] ;  /* 0x0000e000ff087b82 */ /* 0x000e260000000a00 */
[----:B------:R-:W3:Y:S04]  /*03b0*/  LDG.E R11, desc[UR4][R6.64+-0x4] ;  /* 0xfffffc04060b7981 */ /* 0x000ee8000c1e1900 */
[----:B------:R-:W4:Y:S01]  /*03c0*/  LDG.E R4, desc[UR4][R4.64] ;  /* 0x0000000404047981 */ /* 0x000f22000c1e1900 */
[----:B0-----:R-:W-:-:S04]  /*03d0*/  IMAD.WIDE R8, R3, 0x4, R8 ;  /* 0x0000000403087825 */ /* 0x001fc800078e0208 */
[----:B---3--:R-:W-:-:S04]  /*03e0*/  FADD R11, R0, R11 ;  /* 0x0000000b000b7221 */ /* 0x008fc80000000000 */
[----:B----4-:R-:W-:-:S04]  /*03f0*/  FADD R11, R11, R4 ;  /* 0x000000040b0b7221 */ /* 0x010fc80000000000 */
[----:B------:R-:W-:-:S04]  /*0400*/  FADD R11, R0, R11 ;  /* 0x0000000b000b7221 */ /* 0x000fc80000000000 */
[----:B------:R-:W-:-:S04]  /*0410*/  FFMA R11, R0, -4, R11 ;  /* 0xc0800000000b7823 */ /* 0x000fc8000000000b */
[----:B--2---:R-:W-:-:S05]  /*0420*/  FFMA R11, R11, UR6, R0 ;  /* 0x000000060b0b7c23 */ /* 0x004fca0008000000 */
[----:B------:R2:W-:Y:S01]  /*0430*/  STG.E desc[UR4][R8.64], R11 ;  /* 0x0000000b08007986 */ /* 0x0005e2000c101904 */
[----:B------:R-:W-:Y:S05]  /*0440*/  BRA `(.L_x_31) ;  /* 0x0000000800187947 */ /* 0x000fea0003800000 */
.L_x_33:
        /* <DEDUP_REMOVED lines=20> */
.L_x_34:
[----:B------:R-:W-:Y:S02]  /*0590*/  IABS R8, R2 ;  /* 0x0000000200087213 */ /* 0x000fe40000000000 */
[----:B------:R-:W-:Y:S02]  /*05a0*/  IABS R10, R3 ;  /* 0x00000003000a7213 */ /* 0x000fe40000000000 */
[----:B------:R-:W1:Y:S01]  /*05b0*/  I2F.RP R6, R8 ;  /* 0x0000000800067306 */ /* 0x000e620000209400 */
[----:B------:R-:W-:-:S07]  /*05c0*/  ISETP.GE.AND P2, PT, R3, RZ, PT ;  /* 0x000000ff0300720c */ /* 0x000fce0003f46270 */
        /* <DEDUP_REMOVED lines=26> */
[----:B0-----:R-:W4:Y:S04]  /*0770*/  LDG.E R0, desc[UR4][R6.64] ;  /* 0x0000000406007981 */ /* 0x001f28000c1e1900 */
[----:B------:R-:W4:Y:S01]  /*0780*/  LDG.E R13, desc[UR4][R6.64+0x4] ;  /* 0x00000404060d7981 */ /* 0x000f22000c1e1900 */
[----:B------:R-:W-:-:S03]  /*0790*/  IMAD.WIDE R8, R2, 0x4, R6 ;  /* 0x0000000402087825 */ /* 0x000fc600078e0206 */
[----:B------:R-:W5:Y:S04]  /*07a0*/  LDG.E R4, desc[UR4][R4.64] ;  /* 0x0000000404047981 */ /* 0x000f68000c1e1900 */
[----:B------:R-:W2:Y:S01]  /*07b0*/  LDG.E R8, desc[UR4][R8.64] ;  /* 0x0000000408087981 */ /* 0x000ea2000c1e1900 */
[----:B---3--:R-:W-:-:S04]  /*07c0*/  IMAD.WIDE R10, R3, 0x4, R10 ;  /* 0x00000004030a7825 */ /* 0x008fc800078e020a */
[----:B----4-:R-:W-:-:S04]  /*07d0*/  FADD R13, R0, R13 ;  /* 0x0000000d000d7221 */ /* 0x010fc80000000000 */
[----:B-----5:R-:W-:-:S04]  /*07e0*/  FADD R13, R13, R4 ;  /* 0x000000040d0d7221 */ /* 0x020fc80000000000 */
[----:B--2---:R-:W-:-:S04]  /*07f0*/  FADD R13, R13, R8 ;  /* 0x000000080d0d7221 */ /* 0x004fc80000000000 */
[----:B------:R-:W-:-:S04]  /*0800*/  FFMA R13, R0, -4, R13 ;  /* 0xc0800000000d7823 */ /* 0x000fc8000000000d */
[----:B------:R-:W-:-:S05]  /*0810*/  FFMA R13, R13, UR6, R0 ;  /* 0x000000060d0d7c23 */ /* 0x000fca0008000000 */
[----:B------:R4:W-:Y:S01]  /*0820*/  STG.E desc[UR4][R10.64], R13 ;  /* 0x0000000d0a007986 */ /* 0x0009e2000c101904 */
[----:B------:R-:W-:Y:S05]  /*0830*/  BRA `(.L_x_31) ;  /* 0x00000004001c7947 */ /* 0x000fea0003800000 */
.L_x_35:
        /* <DEDUP_REMOVED lines=21> */
.L_x_36:
        /* <DEDUP_REMOVED lines=19> */
.L_x_37:
[----:B------:R-:W1:Y:S01]  /*0ac0*/  LDC.64 R6, c[0x0][0x388] ;  /* 0x0000e200ff067b82 */ /* 0x000e620000000a00 */
[CC--:B------:R-:W-:Y:S01]  /*0ad0*/  IADD3 R0, PT, PT, R3.reuse, R2.reuse, RZ ;  /* 0x0000000203007210 */ /* 0x0c0fe20007ffe0ff */
[----:B------:R-:W2:Y:S03]  /*0ae0*/  LDCU UR6, c[0x0][0x3a4] ;  /* 0x00007480ff0677ac */ /* 0x000ea60008000800 */
[----:B------:R-:W-:Y:S02]  /*0af0*/  ISETP.GT.AND P0, PT, R0, R9, PT ;  /* 0x000000090000720c */ /* 0x000fe40003f04270 */
[C---:B------:R-:W-:Y:S01]  /*0b00*/  IADD3 R9, PT, PT, R3.reuse, -R2, RZ ;  /* 0x8000000203097210 */ /* 0x040fe20007ffe0ff */
[----:B-1----:R-:W-:-:S04]  /*0b10*/  IMAD.WIDE R4, R3, 0x4, R6 ;  /* 0x0000000403047825 */ /* 0x002fc800078e0206 */
[----:B------:R-:W-:-:S06]  /*0b20*/  IMAD.WIDE R6, R9, 0x4, R6 ;  /* 0x0000000409067825 */ /* 0x000fcc00078e0206 */
[----:B0-----:R-:W3:Y:S01]  /*0b30*/  @P0 LDG.E R10, desc[UR4][R4.64+0x4] ;  /* 0x00000404040a0981 */ /* 0x001ee2000c1e1900 */
[----:B------:R-:W0:Y:S03]  /*0b40*/  LDC.64 R8, c[0x0][0x380] ;  /* 0x0000e000ff087b82 */ /* 0x000e260000000a00 */
[----:B------:R-:W3:Y:S04]  /*0b50*/  @P0 LDG.E R11, desc[UR4][R4.64+-0x4] ;  /* 0xfffffc04040b0981 */ /* 0x000ee8000c1e1900 */
[----:B------:R-:W4:Y:S04]  /*0b60*/  @P0 LDG.E R13, desc[UR4][R6.64] ;  /* 0x00000004060d0981 */ /* 0x000f28000c1e1900 */
[----:B------:R-:W5:Y:S01]  /*0b70*/  @P0 LDG.E R0, desc[UR4][R4.64] ;  /* 0x0000000404000981 */ /* 0x000f62000c1e1900 */
[----:B0-----:R-:W-:-:S04]  /*0b80*/  IMAD.WIDE R8, R3, 0x4, R8 ;  /* 0x0000000403087825 */ /* 0x001fc800078e0208 */
[----:B---3--:R-:W-:-:S04]  /*0b90*/  @P0 FADD R10, R10, R11 ;  /* 0x0000000b0a0a0221 */ /* 0x008fc80000000000 */
[----:B----4-:R-:W-:-:S04]  /*0ba0*/  @P0 FADD R13, R10, R13 ;  /* 0x0000000d0a0d0221 */ /* 0x010fc80000000000 */
[----:B-----5:R-:W-:-:S04]  /*0bb0*/  @P0 FADD R13, R0, R13 ;  /* 0x0000000d000d0221 */ /* 0x020fc80000000000 */
[----:B------:R-:W-:-:S04]  /*0bc0*/  @P0 FFMA R13, R0, -4, R13 ;  /* 0xc0800000000d0823 */ /* 0x000fc8000000000d */
[----:B--2---:R-:W-:Y:S01]  /*0bd0*/  @P0 FFMA R13, R13, UR6, R0 ;  /* 0x000000060d0d0c23 */ /* 0x004fe20008000000 */
[----:B------:R-:W-:-:S04]  /*0be0*/  @!P0 IMAD.WIDE R10, R2, 0x4, R4 ;  /* 0x00000004020a8825 */ /* 0x000fc800078e0204 */
[----:B------:R0:W-:Y:S04]  /*0bf0*/  @P0 STG.E desc[UR4][R8.64], R13 ;  /* 0x0000000d08000986 */ /* 0x0001e8000c101904 */
[----:B------:R-:W2:Y:S04]  /*0c00*/  @!P0 LDG.E R12, desc[UR4][R4.64+0x4] ;  /* 0x00000404040c8981 */ /* 0x000ea8000c1e1900 */
[----:B------:R-:W2:Y:S04]  /*0c10*/  @!P0 LDG.E R15, desc[UR4][R4.64+-0x4] ;  /* 0xfffffc04040f8981 */ /* 0x000ea8000c1e1900 */
[----:B------:R-:W3:Y:S04]  /*0c20*/  @!P0 LDG.E R7, desc[UR4][R6.64] ;  /* 0x0000000406078981 */ /* 0x000ee8000c1e1900 */
[----:B------:R-:W4:Y:S04]  /*0c30*/  @!P0 LDG.E R11, desc[UR4][R10.64] ;  /* 0x000000040a0b8981 */ /* 0x000f28000c1e1900 */
[----:B------:R-:W5:Y:S01]  /*0c40*/  @!P0 LDG.E R0, desc[UR4][R4.64] ;  /* 0x0000000404008981 */ /* 0x000f62000c1e1900 */
[----:B--2---:R-:W-:-:S04]  /*0c50*/  @!P0 FADD R12, R12, R15 ;  /* 0x0000000f0c0c8221 */ /* 0x004fc80000000000 */
[----:B---3--:R-:W-:-:S04]  /*0c60*/  @!P0 FADD R12, R12, R7 ;  /* 0x000000070c0c8221 */ /* 0x008fc80000000000 */
[----:B----4-:R-:W-:-:S04]  /*0c70*/  @!P0 FADD R15, R12, R11 ;  /* 0x0000000b0c0f8221 */ /* 0x010fc80000000000 */
[----:B-----5:R-:W-:-:S04]  /*0c80*/  @!P0 FFMA R15, R0, -4, R15 ;  /* 0xc0800000000f8823 */ /* 0x020fc8000000000f */
[----:B------:R-:W-:-:S05]  /*0c90*/  @!P0 FFMA R15, R15, UR6, R0 ;  /* 0x000000060f0f8c23 */ /* 0x000fca0008000000 */
[----:B------:R0:W-:Y:S02]  /*0ca0*/  @!P0 STG.E desc[UR4][R8.64], R15 ;  /* 0x0000000f08008986 */ /* 0x0001e4000c101904 */
.L_x_31:
[----:B------:R-:W-:Y:S05]  /*0cb0*/  BSYNC.RECONVERGENT B0 ;  /* 0x0000000000007941 */ /* 0x000fea0003800200 */
.L_x_29:
[----:B------:R-:W5:Y:S01]  /*0cc0*/  LDC.64 R4, c[0x0][0x390] ;  /* 0x0000e400ff047b82 */ /* 0x000f620000000a00 */
[----:B------:R-:W1:Y:S01]  /*0cd0*/  LDCU UR6, c[0x0][0x3a8] ;  /* 0x00007500ff0677ac */ /* 0x000e620008000800 */
[----:B-----5:R-:W-:-:S05]  /*0ce0*/  IMAD.WIDE R4, R3, 0x4, R4 ;  /* 0x0000000403047825 */ /* 0x020fca00078e0204 */
[----:B------:R-:W1:Y:S02]  /*0cf0*/  LDG.E R7, desc[UR4][R4.64] ;  /* 0x0000000404077981 */ /* 0x000e64000c1e1900 */
[----:B-1----:R-:W-:-:S13]  /*0d00*/  FSETP.NEU.AND P0, PT, R7, UR6, PT ;  /* 0x0000000607007c0b */ /* 0x002fda000bf0d000 */
[----:B------:R-:W-:Y:S05]  /*0d10*/  @!P0 EXIT ;  /* 0x000000000000894d */ /* 0x000fea0003800000 */
[----:B------:R-:W1:Y:S02]  /*0d20*/  LDC.64 R4, c[0x0][0x380] ;  /* 0x0000e000ff047b82 */ /* 0x000e640000000a00 */
[----:B-1----:R-:W-:-:S05]  /*0d30*/  IMAD.WIDE R4, R3, 0x4, R4 ;  /* 0x0000000403047825 */ /* 0x002fca00078e0204 */
[----:B------:R-:W-:Y:S01]  /*0d40*/  STG.E desc[UR4][R4.64], R7 ;  /* 0x0000000704007986 */ /* 0x000fe2000c101904 */
[----:B------:R-:W-:Y:S05]  /*0d50*/  EXIT ;  /* 0x000000000000794d */ /* 0x000fea0003800000 */
.L_x_38:
        /* <DEDUP_REMOVED lines=10> */
.L_x_40:


//--------------------- .nv.shared.reserved.0     --------------------------
	.section	.nv.shared.reserved.0,"aw",@nobits
	.weak		__nv_reservedSMEM_offset_0_alias
	.size		__nv_reservedSMEM_offset_0_alias, 0, 64
	.other		__nv_reservedSMEM_offset_0_alias,@"STO_CUDA_RESERVED_SHARED STV_DEFAULT"
__nv_reservedSMEM_offset_0_alias:
	.zero		0
	.zero		64


//--------------------- .nv.constant0._Z6gpuIt3PfS_S_iiiff --------------------------
	.section	.nv.constant0._Z6gpuIt3PfS_S_iiiff,"a",@progbits
	.sectionflags	@""
	.align	4
.nv.constant0._Z6gpuIt3PfS_S_iiiff:
	.zero		940


//--------------------- .nv.constant0._Z5gpuItPfS_S_iiiff --------------------------
	.section	.nv.constant0._Z5gpuItPfS_S_iiiff,"a",@progbits
	.sectionflags	@""
	.align	4
.nv.constant0._Z5gpuItPfS_S_iiiff:
	.zero		940


//--------------------- SYMBOLS --------------------------

	.type		.nv.reservedSmem.offset0,@object
	.size		.nv.reservedSmem.offset0,0x4
